	.target	sm_90a

	.elftype	@"ET_EXEC"


//--------------------- .note.nv.tkinfo           --------------------------
	.section	.note.nv.tkinfo,"",@"SHT_NOTE"
	.sectionflags	@"SHF_NOTE_NV_TKINFO"
	.tkinfo
        /*0018*/ 	.word	0x00000002
        /*0030*/ 	.string	""
        /*0030*/ 	.string	"ptxas"
        /*0030*/ 	.string	"Cuda compilation tools, release 13.0, V13.0.88"
        /*0030*/ 	.string	"Build cuda_13.0.r13.0/compiler.36424714_0"
        /*0030*/ 	.string	"-arch sm_90a -m 64 "



//--------------------- .note.nv.cuinfo           --------------------------
	.section	.note.nv.cuinfo,"",@"SHT_NOTE"
	.sectionflags	@"SHF_NOTE_NV_CUINFO"
        /*0018*/ 	.short	0x0002
        /*001a*/ 	.short	0x005a
        /*001c*/ 	.short	0x0082
	.zero		2


//--------------------- .nv.info                  --------------------------
	.section	.nv.info,"",@"SHT_CUDA_INFO"
	.align	4


	//----- nvinfo : EIATTR_REGCOUNT
	.align		4
        /*0000*/ 	.byte	0x04, 0x2f
        /*0002*/ 	.short	(.L_1 - .L_0)
	.align		4
.L_0:
        /*0004*/ 	.word	index@(_ZN17fastertransformer34getPaddingOffsetAndCuSeqLensKernelEPmPiS1_PKiii)
        /*0008*/ 	.word	0x00000016


	//----- nvinfo : EIATTR_FRAME_SIZE
	.align		4
.L_1:
        /*000c*/ 	.byte	0x04, 0x11
        /*000e*/ 	.short	(.L_3 - .L_2)
	.align		4
.L_2:
        /*0010*/ 	.word	index@(_ZN17fastertransformer34getPaddingOffsetAndCuSeqLensKernelEPmPiS1_PKiii)
        /*0014*/ 	.word	0x00000000


	//----- nvinfo : EIATTR_REGCOUNT
	.align		4
.L_3:
        /*0018*/ 	.byte	0x04, 0x2f
        /*001a*/ 	.short	(.L_5 - .L_4)
	.align		4
.L_4:
        /*001c*/ 	.word	index@(_ZN17fastertransformer25getTrtPaddingOffsetKernelEPiPKii)
        /*0020*/ 	.word	0x00000019


	//----- nvinfo : EIATTR_FRAME_SIZE
	.align		4
.L_5:
        /*0024*/ 	.byte	0x04, 0x11
        /*0026*/ 	.short	(.L_7 - .L_6)
	.align		4
.L_6:
        /*0028*/ 	.word	index@(_ZN17fastertransformer25getTrtPaddingOffsetKernelEPiPKii)
        /*002c*/ 	.word	0x00000000


	//----- nvinfo : EIATTR_REGCOUNT
	.align		4
.L_7:
        /*0030*/ 	.byte	0x04, 0x2f
        /*0032*/ 	.short	(.L_9 - .L_8)
	.align		4
.L_8:
        /*0034*/ 	.word	index@(_ZN17fastertransformer25getTrtPaddingOffsetKernelEPiPKiii)
        /*0038*/ 	.word	0x00000011


	//----- nvinfo : EIATTR_FRAME_SIZE
	.align		4
.L_9:
        /*003c*/ 	.byte	0x04, 0x11
        /*003e*/ 	.short	(.L_11 - .L_10)
	.align		4
.L_10:
        /*0040*/ 	.word	index@(_ZN17fastertransformer25getTrtPaddingOffsetKernelEPiPKiii)
        /*0044*/ 	.word	0x00000000


	//----- nvinfo : EIATTR_REGCOUNT
	.align		4
.L_11:
        /*0048*/ 	.byte	0x04, 0x2f
        /*004a*/ 	.short	(.L_13 - .L_12)
	.align		4
.L_12:
        /*004c*/ 	.word	index@(_ZN17fastertransformer31buildEncoderAttentionMaskKernelIfEEvPT_PKii)
        /*0050*/ 	.word	0x00000012


	//----- nvinfo : EIATTR_FRAME_SIZE
	.align		4
.L_13:
        /*0054*/ 	.byte	0x04, 0x11
        /*0056*/ 	.short	(.L_15 - .L_14)
	.align		4
.L_14:
        /*0058*/ 	.word	index@(_ZN17fastertransformer31buildEncoderAttentionMaskKernelIfEEvPT_PKii)
        /*005c*/ 	.word	0x00000000


	//----- nvinfo : EIATTR_REGCOUNT
	.align		4
.L_15:
        /*0060*/ 	.byte	0x04, 0x2f
        /*0062*/ 	.short	(.L_17 - .L_16)
	.align		4
.L_16:
        /*0064*/ 	.word	index@(_ZN17fastertransformer31buildEncoderAttentionMaskKernelI6__halfEEvPT_PKii)
        /*0068*/ 	.word	0x00000010


	//----- nvinfo : EIATTR_FRAME_SIZE
	.align		4
.L_17:
        /*006c*/ 	.byte	0x04, 0x11
        /*006e*/ 	.short	(.L_19 - .L_18)
	.align		4
.L_18:
        /*0070*/ 	.word	index@(_ZN17fastertransformer31buildEncoderAttentionMaskKernelI6__halfEEvPT_PKii)
        /*0074*/ 	.word	0x00000000


	//----- nvinfo : EIATTR_REGCOUNT
	.align		4
.L_19:
        /*0078*/ 	.byte	0x04, 0x2f
        /*007a*/ 	.short	(.L_21 - .L_20)
	.align		4
.L_20:
        /*007c*/ 	.word	index@(_ZN17fastertransformer31rebuild_sequence_length_paddingIfEEvPKT_PS1_PKii)
        /*0080*/ 	.word	0x00000010


	//----- nvinfo : EIATTR_FRAME_SIZE
	.align		4
.L_21:
        /*0084*/ 	.byte	0x04, 0x11
        /*0086*/ 	.short	(.L_23 - .L_22)
	.align		4
.L_22:
        /*0088*/ 	.word	index@(_ZN17fastertransformer31rebuild_sequence_length_paddingIfEEvPKT_PS1_PKii)
        /*008c*/ 	.word	0x00000000


	//----- nvinfo : EIATTR_REGCOUNT
	.align		4
.L_23:
        /*0090*/ 	.byte	0x04, 0x2f
        /*0092*/ 	.short	(.L_25 - .L_24)
	.align		4
.L_24:
        /*0094*/ 	.word	index@(_ZN17fastertransformer31rebuild_sequence_length_paddingI6__halfEEvPKT_PS2_PKii)
        /*0098*/ 	.word	0x00000010


	//----- nvinfo : EIATTR_FRAME_SIZE
	.align		4
.L_25:
        /*009c*/ 	.byte	0x04, 0x11
        /*009e*/ 	.short	(.L_27 - .L_26)
	.align		4
.L_26:
        /*00a0*/ 	.word	index@(_ZN17fastertransformer31rebuild_sequence_length_paddingI6__halfEEvPKT_PS2_PKii)
        /*00a4*/ 	.word	0x00000000


	//----- nvinfo : EIATTR_REGCOUNT
	.align		4
.L_27:
        /*00a8*/ 	.byte	0x04, 0x2f
        /*00aa*/ 	.short	(.L_29 - .L_28)
	.align		4
.L_28:
        /*00ac*/ 	.word	index@(_ZN17fastertransformer14remove_paddingIfEEvPT_PKS1_PKii)
        /*00b0*/ 	.word	0x00000010


	//----- nvinfo : EIATTR_FRAME_SIZE
	.align		4
.L_29:
        /*00b4*/ 	.byte	0x04, 0x11
        /*00b6*/ 	.short	(.L_31 - .L_30)
	.align		4
.L_30:
        /*00b8*/ 	.word	index@(_ZN17fastertransformer14remove_paddingIfEEvPT_PKS1_PKii)
        /*00bc*/ 	.word	0x00000000


	//----- nvinfo : EIATTR_REGCOUNT
	.align		4
.L_31:
        /*00c0*/ 	.byte	0x04, 0x2f
        /*00c2*/ 	.short	(.L_33 - .L_32)
	.align		4
.L_32:
        /*00c4*/ 	.word	index@(_ZN17fastertransformer14remove_paddingI6__halfEEvPT_PKS2_PKii)
        /*00c8*/ 	.word	0x00000010


	//----- nvinfo : EIATTR_FRAME_SIZE
	.align		4
.L_33:
        /*00cc*/ 	.byte	0x04, 0x11
        /*00ce*/ 	.short	(.L_35 - .L_34)
	.align		4
.L_34:
        /*00d0*/ 	.word	index@(_ZN17fastertransformer14remove_paddingI6__halfEEvPT_PKS2_PKii)
        /*00d4*/ 	.word	0x00000000


	//----- nvinfo : EIATTR_REGCOUNT
	.align		4
.L_35:
        /*00d8*/ 	.byte	0x04, 0x2f
        /*00da*/ 	.short	(.L_37 - .L_36)
	.align		4
.L_36:
        /*00dc*/ 	.word	index@(_ZN17fastertransformer26buildRelativeAttentionBiasIfEEvPT_PKS1_iiibi)
        /*00e0*/ 	.word	0x0000001b


	//----- nvinfo : EIATTR_FRAME_SIZE
	.align		4
.L_37:
        /*00e4*/ 	.byte	0x04, 0x11
        /*00e6*/ 	.short	(.L_39 - .L_38)
	.align		4
.L_38:
        /*00e8*/ 	.word	index@(_ZN17fastertransformer26buildRelativeAttentionBiasIfEEvPT_PKS1_iiibi)
        /*00ec*/ 	.word	0x00000000


	//----- nvinfo : EIATTR_REGCOUNT
	.align		4
.L_39:
        /*00f0*/ 	.byte	0x04, 0x2f
        /*00f2*/ 	.short	(.L_41 - .L_40)
	.align		4
.L_40:
        /*00f4*/ 	.word	index@(_ZN17fastertransformer26buildRelativeAttentionBiasI6__halfEEvPT_PKS2_iiibi)
        /*00f8*/ 	.word	0x0000001b


	//----- nvinfo : EIATTR_FRAME_SIZE
	.align		4
.L_41:
        /*00fc*/ 	.byte	0x04, 0x11
        /*00fe*/ 	.short	(.L_43 - .L_42)
	.align		4
.L_42:
        /*0100*/ 	.word	index@(_ZN17fastertransformer26buildRelativeAttentionBiasI6__halfEEvPT_PKS2_iiibi)
        /*0104*/ 	.word	0x00000000


	//----- nvinfo : EIATTR_MIN_STACK_SIZE
	.align		4
.L_43:
        /*0108*/ 	.byte	0x04, 0x12
        /*010a*/ 	.short	(.L_45 - .L_44)
	.align		4
.L_44:
        /*010c*/ 	.word	index@(_ZN17fastertransformer26buildRelativeAttentionBiasI6__halfEEvPT_PKS2_iiibi)
        /*0110*/ 	.word	0x00000000


	//----- nvinfo : EIATTR_MIN_STACK_SIZE
	.align		4
.L_45:
        /*0114*/ 	.byte	0x04, 0x12
        /*0116*/ 	.short	(.L_47 - .L_46)
	.align		4
.L_46:
        /*0118*/ 	.word	index@(_ZN17fastertransformer26buildRelativeAttentionBiasIfEEvPT_PKS1_iiibi)
        /*011c*/ 	.word	0x00000000


	//----- nvinfo : EIATTR_MIN_STACK_SIZE
	.align		4
.L_47:
        /*0120*/ 	.byte	0x04, 0x12
        /*0122*/ 	.short	(.L_49 - .L_48)
	.align		4
.L_48:
        /*0124*/ 	.word	index@(_ZN17fastertransformer14remove_paddingI6__halfEEvPT_PKS2_PKii)
        /*0128*/ 	.word	0x00000000


	//----- nvinfo : EIATTR_MIN_STACK_SIZE
	.align		4
.L_49:
        /*012c*/ 	.byte	0x04, 0x12
        /*012e*/ 	.short	(.L_51 - .L_50)
	.align		4
.L_50:
        /*0130*/ 	.word	index@(_ZN17fastertransformer14remove_paddingIfEEvPT_PKS1_PKii)
        /*0134*/ 	.word	0x00000000


	//----- nvinfo : EIATTR_MIN_STACK_SIZE
	.align		4
.L_51:
        /*0138*/ 	.byte	0x04, 0x12
        /*013a*/ 	.short	(.L_53 - .L_52)
	.align		4
.L_52:
        /*013c*/ 	.word	index@(_ZN17fastertransformer31rebuild_sequence_length_paddingI6__halfEEvPKT_PS2_PKii)
        /*0140*/ 	.word	0x00000000


	//----- nvinfo : EIATTR_MIN_STACK_SIZE
	.align		4
.L_53:
        /*0144*/ 	.byte	0x04, 0x12
        /*0146*/ 	.short	(.L_55 - .L_54)
	.align		4
.L_54:
        /*0148*/ 	.word	index@(_ZN17fastertransformer31rebuild_sequence_length_paddingIfEEvPKT_PS1_PKii)
        /*014c*/ 	.word	0x00000000


	//----- nvinfo : EIATTR_MIN_STACK_SIZE
	.align		4
.L_55:
        /*0150*/ 	.byte	0x04, 0x12
        /*0152*/ 	.short	(.L_57 - .L_56)
	.align		4
.L_56:
        /*0154*/ 	.word	index@(_ZN17fastertransformer31buildEncoderAttentionMaskKernelI6__halfEEvPT_PKii)
        /*0158*/ 	.word	0x00000000


	//----- nvinfo : EIATTR_MIN_STACK_SIZE
	.align		4
.L_57:
        /*015c*/ 	.byte	0x04, 0x12
        /*015e*/ 	.short	(.L_59 - .L_58)
	.align		4
.L_58:
        /*0160*/ 	.word	index@(_ZN17fastertransformer31buildEncoderAttentionMaskKernelIfEEvPT_PKii)
        /*0164*/ 	.word	0x00000000


	//----- nvinfo : EIATTR_MIN_STACK_SIZE
	.align		4
.L_59:
        /*0168*/ 	.byte	0x04, 0x12
        /*016a*/ 	.short	(.L_61 - .L_60)
	.align		4
.L_60:
        /*016c*/ 	.word	index@(_ZN17fastertransformer25getTrtPaddingOffsetKernelEPiPKiii)
        /*0170*/ 	.word	0x00000000


	//----- nvinfo : EIATTR_MIN_STACK_SIZE
	.align		4
.L_61:
        /*0174*/ 	.byte	0x04, 0x12
        /*0176*/ 	.short	(.L_63 - .L_62)
	.align		4
.L_62:
        /*0178*/ 	.word	index@(_ZN17fastertransformer25getTrtPaddingOffsetKernelEPiPKii)
        /*017c*/ 	.word	0x00000000


	//----- nvinfo : EIATTR_MIN_STACK_SIZE
	.align		4
.L_63:
        /*0180*/ 	.byte	0x04, 0x12
        /*0182*/ 	.short	(.L_65 - .L_64)
	.align		4
.L_64:
        /*0184*/ 	.word	index@(_ZN17fastertransformer34getPaddingOffsetAndCuSeqLensKernelEPmPiS1_PKiii)
        /*0188*/ 	.word	0x00000000
.L_65:


//--------------------- .nv.compat                --------------------------
	.section	.nv.compat,"",@"SHT_CUDA_COMPAT_INFO"
	.align	4
        /*0000*/ 	.byte	0x02, 0x09, 0x01, 0x00, 0x02, 0x02, 0x01, 0x00, 0x02, 0x05, 0x05, 0x00, 0x03, 0x07, 0x01, 0x01
        /*0010*/ 	.byte	0x02, 0x03, 0x00, 0x00, 0x02, 0x06, 0x01, 0x00, 0x04, 0x0b, 0x08, 0x00, 0x00, 0x00, 0x00, 0x00
        /*0020*/ 	.byte	0x00, 0x00, 0x00, 0x00


//--------------------- .nv.info._ZN17fastertransformer26buildRelativeAttentionBiasI6__halfEEvPT_PKS2_iiibi --------------------------
	.section	.nv.info._ZN17fastertransformer26buildRelativeAttentionBiasI6__halfEEvPT_PKS2_iiibi,"",@"SHT_CUDA_INFO"
	.sectionflags	@""
	.align	4


	//----- nvinfo : EIATTR_CUDA_API_VERSION
	.align		4
        /*0000*/ 	.byte	0x04, 0x37
        /*0002*/ 	.short	(.L_67 - .L_66)
.L_66:
        /*0004*/ 	.word	0x00000082


	//----- nvinfo : EIATTR_KPARAM_INFO
	.align		4
.L_67:
        /*0008*/ 	.byte	0x04, 0x17
        /*000a*/ 	.short	(.L_69 - .L_68)
.L_68:
        /*000c*/ 	.word	0x00000000
        /*0010*/ 	.short	0x0006
        /*0012*/ 	.short	0x0020
        /*0014*/ 	.byte	0x00, 0xf0, 0x11, 0x00


	//----- nvinfo : EIATTR_KPARAM_INFO
	.align		4
.L_69:
        /*0018*/ 	.byte	0x04, 0x17
        /*001a*/ 	.short	(.L_71 - .L_70)
.L_70:
        /*001c*/ 	.word	0x00000000
        /*0020*/ 	.short	0x0005
        /*0022*/ 	.short	0x001c
        /*0024*/ 	.byte	0x00, 0xf0, 0x05, 0x00


	//----- nvinfo : EIATTR_KPARAM_INFO
	.align		4
.L_71:
        /*0028*/ 	.byte	0x04, 0x17
        /*002a*/ 	.short	(.L_73 - .L_72)
.L_72:
        /*002c*/ 	.word	0x00000000
        /*0030*/ 	.short	0x0004
        /*0032*/ 	.short	0x0018
        /*0034*/ 	.byte	0x00, 0xf0, 0x11, 0x00


	//----- nvinfo : EIATTR_KPARAM_INFO
	.align		4
.L_73:
        /*0038*/ 	.byte	0x04, 0x17
        /*003a*/ 	.short	(.L_75 - .L_74)
.L_74:
        /*003c*/ 	.word	0x00000000
        /*0040*/ 	.short	0x0003
        /*0042*/ 	.short	0x0014
        /*0044*/ 	.byte	0x00, 0xf0, 0x11, 0x00


	//----- nvinfo : EIATTR_KPARAM_INFO
	.align		4
.L_75:
        /*0048*/ 	.byte	0x04, 0x17
        /*004a*/ 	.short	(.L_77 - .L_76)
.L_76:
        /*004c*/ 	.word	0x00000000
        /*0050*/ 	.short	0x0002
        /*0052*/ 	.short	0x0010
        /*0054*/ 	.byte	0x00, 0xf0, 0x11, 0x00


	//----- nvinfo : EIATTR_KPARAM_INFO
	.align		4
.L_77:
        /*0058*/ 	.byte	0x04, 0x17
        /*005a*/ 	.short	(.L_79 - .L_78)
.L_78:
        /*005c*/ 	.word	0x00000000
        /*0060*/ 	.short	0x0001
        /*0062*/ 	.short	0x0008
        /*0064*/ 	.byte	0x00, 0xf0, 0x21, 0x00


	//----- nvinfo : EIATTR_KPARAM_INFO
	.align		4
.L_79:
        /*0068*/ 	.byte	0x04, 0x17
        /*006a*/ 	.short	(.L_81 - .L_80)
.L_80:
        /*006c*/ 	.word	0x00000000
        /*0070*/ 	.short	0x0000
        /*0072*/ 	.short	0x0000
        /*0074*/ 	.byte	0x00, 0xf0, 0x21, 0x00


	//----- nvinfo : EIATTR_SPARSE_MMA_MASK
	.align		4
.L_81:
        /*0078*/ 	.byte	0x03, 0x50
        /*007a*/ 	.short	0x0000


	//----- nvinfo : EIATTR_MAXREG_COUNT
	.align		4
        /*007c*/ 	.byte	0x03, 0x1b
        /*007e*/ 	.short	0x00ff


	//----- nvinfo : EIATTR_MERCURY_ISA_VERSION
	.align		4
        /*0080*/ 	.byte	0x03, 0x5f
        /*0082*/ 	.short	0x0101


	//----- nvinfo : EIATTR_EXIT_INSTR_OFFSETS
	.align		4
        /*0084*/ 	.byte	0x04, 0x1c
        /*0086*/ 	.short	(.L_83 - .L_82)


	//   ....[0]....
.L_82:
        /*0088*/ 	.word	0x00000050


	//   ....[1]....
        /*008c*/ 	.word	0x00000560


	//   ....[2]....
        /*0090*/ 	.word	0x00000940


	//----- nvinfo : EIATTR_CRS_STACK_SIZE
	.align		4
.L_83:
        /*0094*/ 	.byte	0x04, 0x1e
        /*0096*/ 	.short	(.L_85 - .L_84)
.L_84:
        /*0098*/ 	.word	0x00000000


	//----- nvinfo : EIATTR_CBANK_PARAM_SIZE
	.align		4
.L_85:
        /*009c*/ 	.byte	0x03, 0x19
        /*009e*/ 	.short	0x0024


	//----- nvinfo : EIATTR_PARAM_CBANK
	.align		4
        /*00a0*/ 	.byte	0x04, 0x0a
        /*00a2*/ 	.short	(.L_87 - .L_86)
	.align		4
.L_86:
        /*00a4*/ 	.word	index@(.nv.constant0._ZN17fastertransformer26buildRelativeAttentionBiasI6__halfEEvPT_PKS2_iiibi)
        /*00a8*/ 	.short	0x0210
        /*00aa*/ 	.short	0x0024


	//----- nvinfo : EIATTR_SW_WAR
	.align		4
.L_87:
        /*00ac*/ 	.byte	0x04, 0x36
        /*00ae*/ 	.short	(.L_89 - .L_88)
.L_88:
        /*00b0*/ 	.word	0x00000008
.L_89:


//--------------------- .nv.info._ZN17fastertransformer26buildRelativeAttentionBiasIfEEvPT_PKS1_iiibi --------------------------
	.section	.nv.info._ZN17fastertransformer26buildRelativeAttentionBiasIfEEvPT_PKS1_iiibi,"",@"SHT_CUDA_INFO"
	.sectionflags	@""
	.align	4


	//----- nvinfo : EIATTR_CUDA_API_VERSION
	.align		4
        /*0000*/ 	.byte	0x04, 0x37
        /*0002*/ 	.short	(.L_91 - .L_90)
.L_90:
        /*0004*/ 	.word	0x00000082


	//----- nvinfo : EIATTR_KPARAM_INFO
	.align		4
.L_91:
        /*0008*/ 	.byte	0x04, 0x17
        /*000a*/ 	.short	(.L_93 - .L_92)
.L_92:
        /*000c*/ 	.word	0x00000000
        /*0010*/ 	.short	0x0006
        /*0012*/ 	.short	0x0020
        /*0014*/ 	.byte	0x00, 0xf0, 0x11, 0x00


	//----- nvinfo : EIATTR_KPARAM_INFO
	.align		4
.L_93:
        /*0018*/ 	.byte	0x04, 0x17
        /*001a*/ 	.short	(.L_95 - .L_94)
.L_94:
        /*001c*/ 	.word	0x00000000
        /*0020*/ 	.short	0x0005
        /*0022*/ 	.short	0x001c
        /*0024*/ 	.byte	0x00, 0xf0, 0x05, 0x00


	//----- nvinfo : EIATTR_KPARAM_INFO
	.align		4
.L_95:
        /*0028*/ 	.byte	0x04, 0x17
        /*002a*/ 	.short	(.L_97 - .L_96)
.L_96:
        /*002c*/ 	.word	0x00000000
        /*0030*/ 	.short	0x0004
        /*0032*/ 	.short	0x0018
        /*0034*/ 	.byte	0x00, 0xf0, 0x11, 0x00


	//----- nvinfo : EIATTR_KPARAM_INFO
	.align		4
.L_97:
        /*0038*/ 	.byte	0x04, 0x17
        /*003a*/ 	.short	(.L_99 - .L_98)
.L_98:
        /*003c*/ 	.word	0x00000000
        /*0040*/ 	.short	0x0003
        /*0042*/ 	.short	0x0014
        /*0044*/ 	.byte	0x00, 0xf0, 0x11, 0x00


	//----- nvinfo : EIATTR_KPARAM_INFO
	.align		4
.L_99:
        /*0048*/ 	.byte	0x04, 0x17
        /*004a*/ 	.short	(.L_101 - .L_100)
.L_100:
        /*004c*/ 	.word	0x00000000
        /*0050*/ 	.short	0x0002
        /*0052*/ 	.short	0x0010
        /*0054*/ 	.byte	0x00, 0xf0, 0x11, 0x00


	//----- nvinfo : EIATTR_KPARAM_INFO
	.align		4
.L_101:
        /*0058*/ 	.byte	0x04, 0x17
        /*005a*/ 	.short	(.L_103 - .L_102)
.L_102:
        /*005c*/ 	.word	0x00000000
        /*0060*/ 	.short	0x0001
        /*0062*/ 	.short	0x0008
        /*0064*/ 	.byte	0x00, 0xf0, 0x21, 0x00


	//----- nvinfo : EIATTR_KPARAM_INFO
	.align		4
.L_103:
        /*0068*/ 	.byte	0x04, 0x17
        /*006a*/ 	.short	(.L_105 - .L_104)
.L_104:
        /*006c*/ 	.word	0x00000000
        /*0070*/ 	.short	0x0000
        /*0072*/ 	.short	0x0000
        /*0074*/ 	.byte	0x00, 0xf0, 0x21, 0x00


	//----- nvinfo : EIATTR_SPARSE_MMA_MASK
	.align		4
.L_105:
        /*0078*/ 	.byte	0x03, 0x50
        /*007a*/ 	.short	0x0000


	//----- nvinfo : EIATTR_MAXREG_COUNT
	.align		4
        /*007c*/ 	.byte	0x03, 0x1b
        /*007e*/ 	.short	0x00ff


	//----- nvinfo : EIATTR_MERCURY_ISA_VERSION
	.align		4
        /*0080*/ 	.byte	0x03, 0x5f
        /*0082*/ 	.short	0x0101


	//----- nvinfo : EIATTR_EXIT_INSTR_OFFSETS
	.align		4
        /*0084*/ 	.byte	0x04, 0x1c
        /*0086*/ 	.short	(.L_107 - .L_106)


	//   ....[0]....
.L_106:
        /*0088*/ 	.word	0x00000050


	//   ....[1]....
        /*008c*/ 	.word	0x00000560


	//   ....[2]....
        /*0090*/ 	.word	0x00000940


	//----- nvinfo : EIATTR_CRS_STACK_SIZE
	.align		4
.L_107:
        /*0094*/ 	.byte	0x04, 0x1e
        /*0096*/ 	.short	(.L_109 - .L_108)
.L_108:
        /*0098*/ 	.word	0x00000000


	//----- nvinfo : EIATTR_CBANK_PARAM_SIZE
	.align		4
.L_109:
        /*009c*/ 	.byte	0x03, 0x19
        /*009e*/ 	.short	0x0024


	//----- nvinfo : EIATTR_PARAM_CBANK
	.align		4
        /*00a0*/ 	.byte	0x04, 0x0a
        /*00a2*/ 	.short	(.L_111 - .L_110)
	.align		4
.L_110:
        /*00a4*/ 	.word	index@(.nv.constant0._ZN17fastertransformer26buildRelativeAttentionBiasIfEEvPT_PKS1_iiibi)
        /*00a8*/ 	.short	0x0210
        /*00aa*/ 	.short	0x0024


	//----- nvinfo : EIATTR_SW_WAR
	.align		4
.L_111:
        /*00ac*/ 	.byte	0x04, 0x36
        /*00ae*/ 	.short	(.L_113 - .L_112)
.L_112:
        /*00b0*/ 	.word	0x00000008
.L_113:


//--------------------- .nv.info._ZN17fastertransformer14remove_paddingI6__halfEEvPT_PKS2_PKii --------------------------
	.section	.nv.info._ZN17fastertransformer14remove_paddingI6__halfEEvPT_PKS2_PKii,"",@"SHT_CUDA_INFO"
	.sectionflags	@""
	.align	4


	//----- nvinfo : EIATTR_CUDA_API_VERSION
	.align		4
        /*0000*/ 	.byte	0x04, 0x37
        /*0002*/ 	.short	(.L_115 - .L_114)
.L_114:
        /*0004*/ 	.word	0x00000082


	//----- nvinfo : EIATTR_KPARAM_INFO
	.align		4
.L_115:
        /*0008*/ 	.byte	0x04, 0x17
        /*000a*/ 	.short	(.L_117 - .L_116)
.L_116:
        /*000c*/ 	.word	0x00000000
        /*0010*/ 	.short	0x0003
        /*0012*/ 	.short	0x0018
        /*0014*/ 	.byte	0x00, 0xf0, 0x11, 0x00


	//----- nvinfo : EIATTR_KPARAM_INFO
	.align		4
.L_117:
        /*0018*/ 	.byte	0x04, 0x17
        /*001a*/ 	.short	(.L_119 - .L_118)
.L_118:
        /*001c*/ 	.word	0x00000000
        /*0020*/ 	.short	0x0002
        /*0022*/ 	.short	0x0010
        /*0024*/ 	.byte	0x00, 0xf0, 0x21, 0x00


	//----- nvinfo : EIATTR_KPARAM_INFO
	.align		4
.L_119:
        /*0028*/ 	.byte	0x04, 0x17
        /*002a*/ 	.short	(.L_121 - .L_120)
.L_120:
        /*002c*/ 	.word	0x00000000
        /*0030*/ 	.short	0x0001
        /*0032*/ 	.short	0x0008
        /*0034*/ 	.byte	0x00, 0xf0, 0x21, 0x00


	//----- nvinfo : EIATTR_KPARAM_INFO
	.align		4
.L_121:
        /*0038*/ 	.byte	0x04, 0x17
        /*003a*/ 	.short	(.L_123 - .L_122)
.L_122:
        /*003c*/ 	.word	0x00000000
        /*0040*/ 	.short	0x0000
        /*0042*/ 	.short	0x0000
        /*0044*/ 	.byte	0x00, 0xf0, 0x21, 0x00


	//----- nvinfo : EIATTR_SPARSE_MMA_MASK
	.align		4
.L_123:
        /*0048*/ 	.byte	0x03, 0x50
        /*004a*/ 	.short	0x0000


	//----- nvinfo : EIATTR_MAXREG_COUNT
	.align		4
        /*004c*/ 	.byte	0x03, 0x1b
        /*004e*/ 	.short	0x00ff


	//----- nvinfo : EIATTR_MERCURY_ISA_VERSION
	.align		4
        /*0050*/ 	.byte	0x03, 0x5f
        /*0052*/ 	.short	0x0101


	//----- nvinfo : EIATTR_EXIT_INSTR_OFFSETS
	.align		4
        /*0054*/ 	.byte	0x04, 0x1c
        /*0056*/ 	.short	(.L_125 - .L_124)


	//   ....[0]....
.L_124:
        /*0058*/ 	.word	0x00000040


	//   ....[1]....
        /*005c*/ 	.word	0x00000170


	//----- nvinfo : EIATTR_CRS_STACK_SIZE
	.align		4
.L_125:
        /*0060*/ 	.byte	0x04, 0x1e
        /*0062*/ 	.short	(.L_127 - .L_126)
.L_126:
        /*0064*/ 	.word	0x00000000


	//----- nvinfo : EIATTR_CBANK_PARAM_SIZE
	.align		4
.L_127:
        /*0068*/ 	.byte	0x03, 0x19
        /*006a*/ 	.short	0x001c


	//----- nvinfo : EIATTR_PARAM_CBANK
	.align		4
        /*006c*/ 	.byte	0x04, 0x0a
        /*006e*/ 	.short	(.L_129 - .L_128)
	.align		4
.L_128:
        /*0070*/ 	.word	index@(.nv.constant0._ZN17fastertransformer14remove_paddingI6__halfEEvPT_PKS2_PKii)
        /*0074*/ 	.short	0x0210
        /*0076*/ 	.short	0x001c


	//----- nvinfo : EIATTR_SW_WAR
	.align		4
.L_129:
        /*0078*/ 	.byte	0x04, 0x36
        /*007a*/ 	.short	(.L_131 - .L_130)
.L_130:
        /*007c*/ 	.word	0x00000008
.L_131:


//--------------------- .nv.info._ZN17fastertransformer14remove_paddingIfEEvPT_PKS1_PKii --------------------------
	.section	.nv.info._ZN17fastertransformer14remove_paddingIfEEvPT_PKS1_PKii,"",@"SHT_CUDA_INFO"
	.sectionflags	@""
	.align	4


	//----- nvinfo : EIATTR_CUDA_API_VERSION
	.align		4
        /*0000*/ 	.byte	0x04, 0x37
        /*0002*/ 	.short	(.L_133 - .L_132)
.L_132:
        /*0004*/ 	.word	0x00000082


	//----- nvinfo : EIATTR_KPARAM_INFO
	.align		4
.L_133:
        /*0008*/ 	.byte	0x04, 0x17
        /*000a*/ 	.short	(.L_135 - .L_134)
.L_134:
        /*000c*/ 	.word	0x00000000
        /*0010*/ 	.short	0x0003
        /*0012*/ 	.short	0x0018
        /*0014*/ 	.byte	0x00, 0xf0, 0x11, 0x00


	//----- nvinfo : EIATTR_KPARAM_INFO
	.align		4
.L_135:
        /*0018*/ 	.byte	0x04, 0x17
        /*001a*/ 	.short	(.L_137 - .L_136)
.L_136:
        /*001c*/ 	.word	0x00000000
        /*0020*/ 	.short	0x0002
        /*0022*/ 	.short	0x0010
        /*0024*/ 	.byte	0x00, 0xf0, 0x21, 0x00


	//----- nvinfo : EIATTR_KPARAM_INFO
	.align		4
.L_137:
        /*0028*/ 	.byte	0x04, 0x17
        /*002a*/ 	.short	(.L_139 - .L_138)
.L_138:
        /*002c*/ 	.word	0x00000000
        /*0030*/ 	.short	0x0001
        /*0032*/ 	.short	0x0008
        /*0034*/ 	.byte	0x00, 0xf0, 0x21, 0x00


	//----- nvinfo : EIATTR_KPARAM_INFO
	.align		4
.L_139:
        /*0038*/ 	.byte	0x04, 0x17
        /*003a*/ 	.short	(.L_141 - .L_140)
.L_140:
        /*003c*/ 	.word	0x00000000
        /*0040*/ 	.short	0x0000
        /*0042*/ 	.short	0x0000
        /*0044*/ 	.byte	0x00, 0xf0, 0x21, 0x00


	//----- nvinfo : EIATTR_SPARSE_MMA_MASK
	.align		4
.L_141:
        /*0048*/ 	.byte	0x03, 0x50
        /*004a*/ 	.short	0x0000


	//----- nvinfo : EIATTR_MAXREG_COUNT
	.align		4
        /*004c*/ 	.byte	0x03, 0x1b
        /*004e*/ 	.short	0x00ff


	//----- nvinfo : EIATTR_MERCURY_ISA_VERSION
	.align		4
        /*0050*/ 	.byte	0x03, 0x5f
        /*0052*/ 	.short	0x0101


	//----- nvinfo : EIATTR_EXIT_INSTR_OFFSETS
	.align		4
        /*0054*/ 	.byte	0x04, 0x1c
        /*0056*/ 	.short	(.L_143 - .L_142)


	//   ....[0]....
.L_142:
        /*0058*/ 	.word	0x00000040


	//   ....[1]....
        /*005c*/ 	.word	0x00000170


	//----- nvinfo : EIATTR_CRS_STACK_SIZE
	.align		4
.L_143:
        /*0060*/ 	.byte	0x04, 0x1e
        /*0062*/ 	.short	(.L_145 - .L_144)
.L_144:
        /*0064*/ 	.word	0x00000000


	//----- nvinfo : EIATTR_CBANK_PARAM_SIZE
	.align		4
.L_145:
        /*0068*/ 	.byte	0x03, 0x19
        /*006a*/ 	.short	0x001c


	//----- nvinfo : EIATTR_PARAM_CBANK
	.align		4
        /*006c*/ 	.byte	0x04, 0x0a
        /*006e*/ 	.short	(.L_147 - .L_146)
	.align		4
.L_146:
        /*0070*/ 	.word	index@(.nv.constant0._ZN17fastertransformer14remove_paddingIfEEvPT_PKS1_PKii)
        /*0074*/ 	.short	0x0210
        /*0076*/ 	.short	0x001c


	//----- nvinfo : EIATTR_SW_WAR
	.align		4
.L_147:
        /*0078*/ 	.byte	0x04, 0x36
        /*007a*/ 	.short	(.L_149 - .L_148)
.L_148:
        /*007c*/ 	.word	0x00000008
.L_149:


//--------------------- .nv.info._ZN17fastertransformer31rebuild_sequence_length_paddingI6__halfEEvPKT_PS2_PKii --------------------------
	.section	.nv.info._ZN17fastertransformer31rebuild_sequence_length_paddingI6__halfEEvPKT_PS2_PKii,"",@"SHT_CUDA_INFO"
	.sectionflags	@""
	.align	4


	//----- nvinfo : EIATTR_CUDA_API_VERSION
	.align		4
        /*0000*/ 	.byte	0x04, 0x37
        /*0002*/ 	.short	(.L_151 - .L_150)
.L_150:
        /*0004*/ 	.word	0x00000082


	//----- nvinfo : EIATTR_KPARAM_INFO
	.align		4
.L_151:
        /*0008*/ 	.byte	0x04, 0x17
        /*000a*/ 	.short	(.L_153 - .L_152)
.L_152:
        /*000c*/ 	.word	0x00000000
        /*0010*/ 	.short	0x0003
        /*0012*/ 	.short	0x0018
        /*0014*/ 	.byte	0x00, 0xf0, 0x11, 0x00


	//----- nvinfo : EIATTR_KPARAM_INFO
	.align		4
.L_153:
        /*0018*/ 	.byte	0x04, 0x17
        /*001a*/ 	.short	(.L_155 - .L_154)
.L_154:
        /*001c*/ 	.word	0x00000000
        /*0020*/ 	.short	0x0002
        /*0022*/ 	.short	0x0010
        /*0024*/ 	.byte	0x00, 0xf0, 0x21, 0x00


	//----- nvinfo : EIATTR_KPARAM_INFO
	.align		4
.L_155:
        /*0028*/ 	.byte	0x04, 0x17
        /*002a*/ 	.short	(.L_157 - .L_156)
.L_156:
        /*002c*/ 	.word	0x00000000
        /*0030*/ 	.short	0x0001
        /*0032*/ 	.short	0x0008
        /*0034*/ 	.byte	0x00, 0xf0, 0x21, 0x00


	//----- nvinfo : EIATTR_KPARAM_INFO
	.align		4
.L_157:
        /*0038*/ 	.byte	0x04, 0x17
        /*003a*/ 	.short	(.L_159 - .L_158)
.L_158:
        /*003c*/ 	.word	0x00000000
        /*0040*/ 	.short	0x0000
        /*0042*/ 	.short	0x0000
        /*0044*/ 	.byte	0x00, 0xf0, 0x21, 0x00


	//----- nvinfo : EIATTR_SPARSE_MMA_MASK
	.align		4
.L_159:
        /*0048*/ 	.byte	0x03, 0x50
        /*004a*/ 	.short	0x0000


	//----- nvinfo : EIATTR_MAXREG_COUNT
	.align		4
        /*004c*/ 	.byte	0x03, 0x1b
        /*004e*/ 	.short	0x00ff


	//----- nvinfo : EIATTR_MERCURY_ISA_VERSION
	.align		4
        /*0050*/ 	.byte	0x03, 0x5f
        /*0052*/ 	.short	0x0101


	//----- nvinfo : EIATTR_EXIT_INSTR_OFFSETS
	.align		4
        /*0054*/ 	.byte	0x04, 0x1c
        /*0056*/ 	.short	(.L_161 - .L_160)


	//   ....[0]....
.L_160:
        /*0058*/ 	.word	0x00000040


	//   ....[1]....
        /*005c*/ 	.word	0x00000170


	//----- nvinfo : EIATTR_CRS_STACK_SIZE
	.align		4
.L_161:
        /*0060*/ 	.byte	0x04, 0x1e
        /*0062*/ 	.short	(.L_163 - .L_162)
.L_162:
        /*0064*/ 	.word	0x00000000


	//----- nvinfo : EIATTR_CBANK_PARAM_SIZE
	.align		4
.L_163:
        /*0068*/ 	.byte	0x03, 0x19
        /*006a*/ 	.short	0x001c


	//----- nvinfo : EIATTR_PARAM_CBANK
	.align		4
        /*006c*/ 	.byte	0x04, 0x0a
        /*006e*/ 	.short	(.L_165 - .L_164)
	.align		4
.L_164:
        /*0070*/ 	.word	index@(.nv.constant0._ZN17fastertransformer31rebuild_sequence_length_paddingI6__halfEEvPKT_PS2_PKii)
        /*0074*/ 	.short	0x0210
        /*0076*/ 	.short	0x001c


	//----- nvinfo : EIATTR_SW_WAR
	.align		4
.L_165:
        /*0078*/ 	.byte	0x04, 0x36
        /*007a*/ 	.short	(.L_167 - .L_166)
.L_166:
        /*007c*/ 	.word	0x00000008
.L_167:


//--------------------- .nv.info._ZN17fastertransformer31rebuild_sequence_length_paddingIfEEvPKT_PS1_PKii --------------------------
	.section	.nv.info._ZN17fastertransformer31rebuild_sequence_length_paddingIfEEvPKT_PS1_PKii,"",@"SHT_CUDA_INFO"
	.sectionflags	@""
	.align	4


	//----- nvinfo : EIATTR_CUDA_API_VERSION
	.align		4
        /*0000*/ 	.byte	0x04, 0x37
        /*0002*/ 	.short	(.L_169 - .L_168)
.L_168:
        /*0004*/ 	.word	0x00000082


	//----- nvinfo : EIATTR_KPARAM_INFO
	.align		4
.L_169:
        /*0008*/ 	.byte	0x04, 0x17
        /*000a*/ 	.short	(.L_171 - .L_170)
.L_170:
        /*000c*/ 	.word	0x00000000
        /*0010*/ 	.short	0x0003
        /*0012*/ 	.short	0x0018
        /*0014*/ 	.byte	0x00, 0xf0, 0x11, 0x00


	//----- nvinfo : EIATTR_KPARAM_INFO
	.align		4
.L_171:
        /*0018*/ 	.byte	0x04, 0x17
        /*001a*/ 	.short	(.L_173 - .L_172)
.L_172:
        /*001c*/ 	.word	0x00000000
        /*0020*/ 	.short	0x0002
        /*0022*/ 	.short	0x0010
        /*0024*/ 	.byte	0x00, 0xf0, 0x21, 0x00


	//----- nvinfo : EIATTR_KPARAM_INFO
	.align		4
.L_173:
        /*0028*/ 	.byte	0x04, 0x17
        /*002a*/ 	.short	(.L_175 - .L_174)
.L_174:
        /*002c*/ 	.word	0x00000000
        /*0030*/ 	.short	0x0001
        /*0032*/ 	.short	0x0008
        /*0034*/ 	.byte	0x00, 0xf0, 0x21, 0x00


	//----- nvinfo : EIATTR_KPARAM_INFO
	.align		4
.L_175:
        /*0038*/ 	.byte	0x04, 0x17
        /*003a*/ 	.short	(.L_177 - .L_176)
.L_176:
        /*003c*/ 	.word	0x00000000
        /*0040*/ 	.short	0x0000
        /*0042*/ 	.short	0x0000
        /*0044*/ 	.byte	0x00, 0xf0, 0x21, 0x00


	//----- nvinfo : EIATTR_SPARSE_MMA_MASK
	.align		4
.L_177:
        /*0048*/ 	.byte	0x03, 0x50
        /*004a*/ 	.short	0x0000


	//----- nvinfo : EIATTR_MAXREG_COUNT
	.align		4
        /*004c*/ 	.byte	0x03, 0x1b
        /*004e*/ 	.short	0x00ff


	//----- nvinfo : EIATTR_MERCURY_ISA_VERSION
	.align		4
        /*0050*/ 	.byte	0x03, 0x5f
        /*0052*/ 	.short	0x0101


	//----- nvinfo : EIATTR_EXIT_INSTR_OFFSETS
	.align		4
        /*0054*/ 	.byte	0x04, 0x1c
        /*0056*/ 	.short	(.L_179 - .L_178)


	//   ....[0]....
.L_178:
        /*0058*/ 	.word	0x00000040


	//   ....[1]....
        /*005c*/ 	.word	0x00000170


	//----- nvinfo : EIATTR_CRS_STACK_SIZE
	.align		4
.L_179:
        /*0060*/ 	.byte	0x04, 0x1e
        /*0062*/ 	.short	(.L_181 - .L_180)
.L_180:
        /*0064*/ 	.word	0x00000000


	//----- nvinfo : EIATTR_CBANK_PARAM_SIZE
	.align		4
.L_181:
        /*0068*/ 	.byte	0x03, 0x19
        /*006a*/ 	.short	0x001c


	//----- nvinfo : EIATTR_PARAM_CBANK
	.align		4
        /*006c*/ 	.byte	0x04, 0x0a
        /*006e*/ 	.short	(.L_183 - .L_182)
	.align		4
.L_182:
        /*0070*/ 	.word	index@(.nv.constant0._ZN17fastertransformer31rebuild_sequence_length_paddingIfEEvPKT_PS1_PKii)
        /*0074*/ 	.short	0x0210
        /*0076*/ 	.short	0x001c


	//----- nvinfo : EIATTR_SW_WAR
	.align		4
.L_183:
        /*0078*/ 	.byte	0x04, 0x36
        /*007a*/ 	.short	(.L_185 - .L_184)
.L_184:
        /*007c*/ 	.word	0x00000008
.L_185:


//--------------------- .nv.info._ZN17fastertransformer31buildEncoderAttentionMaskKernelI6__halfEEvPT_PKii --------------------------
	.section	.nv.info._ZN17fastertransformer31buildEncoderAttentionMaskKernelI6__halfEEvPT_PKii,"",@"SHT_CUDA_INFO"
	.sectionflags	@""
	.align	4


	//----- nvinfo : EIATTR_CUDA_API_VERSION
	.align		4
        /*0000*/ 	.byte	0x04, 0x37
        /*0002*/ 	.short	(.L_187 - .L_186)
.L_186:
        /*0004*/ 	.word	0x00000082


	//----- nvinfo : EIATTR_KPARAM_INFO
	.align		4
.L_187:
        /*0008*/ 	.byte	0x04, 0x17
        /*000a*/ 	.short	(.L_189 - .L_188)
.L_188:
        /*000c*/ 	.word	0x00000000
        /*0010*/ 	.short	0x0002
        /*0012*/ 	.short	0x0010
        /*0014*/ 	.byte	0x00, 0xf0, 0x11, 0x00


	//----- nvinfo : EIATTR_KPARAM_INFO
	.align		4
.L_189:
        /*0018*/ 	.byte	0x04, 0x17
        /*001a*/ 	.short	(.L_191 - .L_190)
.L_190:
        /*001c*/ 	.word	0x00000000
        /*0020*/ 	.short	0x0001
        /*0022*/ 	.short	0x0008
        /*0024*/ 	.byte	0x00, 0xf0, 0x21, 0x00


	//----- nvinfo : EIATTR_KPARAM_INFO
	.align		4
.L_191:
        /*0028*/ 	.byte	0x04, 0x17
        /*002a*/ 	.short	(.L_193 - .L_192)
.L_192:
        /*002c*/ 	.word	0x00000000
        /*0030*/ 	.short	0x0000
        /*0032*/ 	.short	0x0000
        /*0034*/ 	.byte	0x00, 0xf0, 0x21, 0x00


	//----- nvinfo : EIATTR_SPARSE_MMA_MASK
	.align		4
.L_193:
        /*0038*/ 	.byte	0x03, 0x50
        /*003a*/ 	.short	0x0000


	//----- nvinfo : EIATTR_MAXREG_COUNT
	.align		4
        /*003c*/ 	.byte	0x03, 0x1b
        /*003e*/ 	.short	0x00ff


	//----- nvinfo : EIATTR_MERCURY_ISA_VERSION
	.align		4
        /*0040*/ 	.byte	0x03, 0x5f
        /*0042*/ 	.short	0x0101


	//----- nvinfo : EIATTR_EXIT_INSTR_OFFSETS
	.align		4
        /*0044*/ 	.byte	0x04, 0x1c
        /*0046*/ 	.short	(.L_195 - .L_194)


	//   ....[0]....
.L_194:
        /*0048*/ 	.word	0x00000050


	//   ....[1]....
        /*004c*/ 	.word	0x00000320


	//----- nvinfo : EIATTR_CRS_STACK_SIZE
	.align		4
.L_195:
        /*0050*/ 	.byte	0x04, 0x1e
        /*0052*/ 	.short	(.L_197 - .L_196)
.L_196:
        /*0054*/ 	.word	0x00000000


	//----- nvinfo : EIATTR_CBANK_PARAM_SIZE
	.align		4
.L_197:
        /*0058*/ 	.byte	0x03, 0x19
        /*005a*/ 	.short	0x0014


	//----- nvinfo : EIATTR_PARAM_CBANK
	.align		4
        /*005c*/ 	.byte	0x04, 0x0a
        /*005e*/ 	.short	(.L_199 - .L_198)
	.align		4
.L_198:
        /*0060*/ 	.word	index@(.nv.constant0._ZN17fastertransformer31buildEncoderAttentionMaskKernelI6__halfEEvPT_PKii)
        /*0064*/ 	.short	0x0210
        /*0066*/ 	.short	0x0014


	//----- nvinfo : EIATTR_SW_WAR
	.align		4
.L_199:
        /*0068*/ 	.byte	0x04, 0x36
        /*006a*/ 	.short	(.L_201 - .L_200)
.L_200:
        /*006c*/ 	.word	0x00000008
.L_201:


//--------------------- .nv.info._ZN17fastertransformer31buildEncoderAttentionMaskKernelIfEEvPT_PKii --------------------------
	.section	.nv.info._ZN17fastertransformer31buildEncoderAttentionMaskKernelIfEEvPT_PKii,"",@"SHT_CUDA_INFO"
	.sectionflags	@""
	.align	4


	//----- nvinfo : EIATTR_CUDA_API_VERSION
	.align		4
        /*0000*/ 	.byte	0x04, 0x37
        /*0002*/ 	.short	(.L_203 - .L_202)
.L_202:
        /*0004*/ 	.word	0x00000082


	//----- nvinfo : EIATTR_KPARAM_INFO
	.align		4
.L_203:
        /*0008*/ 	.byte	0x04, 0x17
        /*000a*/ 	.short	(.L_205 - .L_204)
.L_204:
        /*000c*/ 	.word	0x00000000
        /*0010*/ 	.short	0x0002
        /*0012*/ 	.short	0x0010
        /*0014*/ 	.byte	0x00, 0xf0, 0x11, 0x00


	//----- nvinfo : EIATTR_KPARAM_INFO
	.align		4
.L_205:
        /*0018*/ 	.byte	0x04, 0x17
        /*001a*/ 	.short	(.L_207 - .L_206)
.L_206:
        /*001c*/ 	.word	0x00000000
        /*0020*/ 	.short	0x0001
        /*0022*/ 	.short	0x0008
        /*0024*/ 	.byte	0x00, 0xf0, 0x21, 0x00


	//----- nvinfo : EIATTR_KPARAM_INFO
	.align		4
.L_207:
        /*0028*/ 	.byte	0x04, 0x17
        /*002a*/ 	.short	(.L_209 - .L_208)
.L_208:
        /*002c*/ 	.word	0x00000000
        /*0030*/ 	.short	0x0000
        /*0032*/ 	.short	0x0000
        /*0034*/ 	.byte	0x00, 0xf0, 0x21, 0x00


	//----- nvinfo : EIATTR_SPARSE_MMA_MASK
	.align		4
.L_209:
        /*0038*/ 	.byte	0x03, 0x50
        /*003a*/ 	.short	0x0000


	//----- nvinfo : EIATTR_MAXREG_COUNT
	.align		4
        /*003c*/ 	.byte	0x03, 0x1b
        /*003e*/ 	.short	0x00ff


	//----- nvinfo : EIATTR_MERCURY_ISA_VERSION
	.align		4
        /*0040*/ 	.byte	0x03, 0x5f
        /*0042*/ 	.short	0x0101


	//----- nvinfo : EIATTR_EXIT_INSTR_OFFSETS
	.align		4
        /*0044*/ 	.byte	0x04, 0x1c
        /*0046*/ 	.short	(.L_211 - .L_210)


	//   ....[0]....
.L_210:
        /*0048*/ 	.word	0x00000050


	//   ....[1]....
        /*004c*/ 	.word	0x00000320


	//----- nvinfo : EIATTR_CRS_STACK_SIZE
	.align		4
.L_211:
        /*0050*/ 	.byte	0x04, 0x1e
        /*0052*/ 	.short	(.L_213 - .L_212)
.L_212:
        /*0054*/ 	.word	0x00000000


	//----- nvinfo : EIATTR_CBANK_PARAM_SIZE
	.align		4
.L_213:
        /*0058*/ 	.byte	0x03, 0x19
        /*005a*/ 	.short	0x0014


	//----- nvinfo : EIATTR_PARAM_CBANK
	.align		4
        /*005c*/ 	.byte	0x04, 0x0a
        /*005e*/ 	.short	(.L_215 - .L_214)
	.align		4
.L_214:
        /*0060*/ 	.word	index@(.nv.constant0._ZN17fastertransformer31buildEncoderAttentionMaskKernelIfEEvPT_PKii)
        /*0064*/ 	.short	0x0210
        /*0066*/ 	.short	0x0014


	//----- nvinfo : EIATTR_SW_WAR
	.align		4
.L_215:
        /*0068*/ 	.byte	0x04, 0x36
        /*006a*/ 	.short	(.L_217 - .L_216)
.L_216:
        /*006c*/ 	.word	0x00000008
.L_217:


//--------------------- .nv.info._ZN17fastertransformer25getTrtPaddingOffsetKernelEPiPKiii --------------------------
	.section	.nv.info._ZN17fastertransformer25getTrtPaddingOffsetKernelEPiPKiii,"",@"SHT_CUDA_INFO"
	.sectionflags	@""
	.align	4


	//----- nvinfo : EIATTR_CUDA_API_VERSION
	.align		4
        /*0000*/ 	.byte	0x04, 0x37
        /*0002*/ 	.short	(.L_219 - .L_218)
.L_218:
        /*0004*/ 	.word	0x00000082


	//----- nvinfo : EIATTR_KPARAM_INFO
	.align		4
.L_219:
        /*0008*/ 	.byte	0x04, 0x17
        /*000a*/ 	.short	(.L_221 - .L_220)
.L_220:
        /*000c*/ 	.word	0x00000000
        /*0010*/ 	.short	0x0003
        /*0012*/ 	.short	0x0014
        /*0014*/ 	.byte	0x00, 0xf0, 0x11, 0x00


	//----- nvinfo : EIATTR_KPARAM_INFO
	.align		4
.L_221:
        /*0018*/ 	.byte	0x04, 0x17
        /*001a*/ 	.short	(.L_223 - .L_222)
.L_222:
        /*001c*/ 	.word	0x00000000
        /*0020*/ 	.short	0x0002
        /*0022*/ 	.short	0x0010
        /*0024*/ 	.byte	0x00, 0xf0, 0x11, 0x00


	//----- nvinfo : EIATTR_KPARAM_INFO
	.align		4
.L_223:
        /*0028*/ 	.byte	0x04, 0x17
        /*002a*/ 	.short	(.L_225 - .L_224)
.L_224:
        /*002c*/ 	.word	0x00000000
        /*0030*/ 	.short	0x0001
        /*0032*/ 	.short	0x0008
        /*0034*/ 	.byte	0x00, 0xf0, 0x21, 0x00


	//----- nvinfo : EIATTR_KPARAM_INFO
	.align		4
.L_225:
        /*0038*/ 	.byte	0x04, 0x17
        /*003a*/ 	.short	(.L_227 - .L_226)
.L_226:
        /*003c*/ 	.word	0x00000000
        /*0040*/ 	.short	0x0000
        /*0042*/ 	.short	0x0000
        /*0044*/ 	.byte	0x00, 0xf0, 0x21, 0x00


	//----- nvinfo : EIATTR_SPARSE_MMA_MASK
	.align		4
.L_227:
        /*0048*/ 	.byte	0x03, 0x50
        /*004a*/ 	.short	0x0000


	//----- nvinfo : EIATTR_MAXREG_COUNT
	.align		4
        /*004c*/ 	.byte	0x03, 0x1b
        /*004e*/ 	.short	0x00ff


	//----- nvinfo : EIATTR_NUM_BARRIERS
	.align		4
        /*0050*/ 	.byte	0x02, 0x4c
        /*0052*/ 	.byte	0x01
	.zero		1


	//----- nvinfo : EIATTR_MERCURY_ISA_VERSION
	.align		4
        /*0054*/ 	.byte	0x03, 0x5f
        /*0056*/ 	.short	0x0101


	//----- nvinfo : EIATTR_EXIT_INSTR_OFFSETS
	.align		4
        /*0058*/ 	.byte	0x04, 0x1c
        /*005a*/ 	.short	(.L_229 - .L_228)


	//   ....[0]....
.L_228:
        /*005c*/ 	.word	0x00000560


	//   ....[1]....
        /*0060*/ 	.word	0x00000630


	//----- nvinfo : EIATTR_CRS_STACK_SIZE
	.align		4
.L_229:
        /*0064*/ 	.byte	0x04, 0x1e
        /*0066*/ 	.short	(.L_231 - .L_230)
.L_230:
        /*0068*/ 	.word	0x00000000


	//----- nvinfo : EIATTR_CBANK_PARAM_SIZE
	.align		4
.L_231:
        /*006c*/ 	.byte	0x03, 0x19
        /*006e*/ 	.short	0x0018


	//----- nvinfo : EIATTR_PARAM_CBANK
	.align		4
        /*0070*/ 	.byte	0x04, 0x0a
        /*0072*/ 	.short	(.L_233 - .L_232)
	.align		4
.L_232:
        /*0074*/ 	.word	index@(.nv.constant0._ZN17fastertransformer25getTrtPaddingOffsetKernelEPiPKiii)
        /*0078*/ 	.short	0x0210
        /*007a*/ 	.short	0x0018


	//----- nvinfo : EIATTR_SW_WAR
	.align		4
.L_233:
        /*007c*/ 	.byte	0x04, 0x36
        /*007e*/ 	.short	(.L_235 - .L_234)
.L_234:
        /*0080*/ 	.word	0x00000008
.L_235:


//--------------------- .nv.info._ZN17fastertransformer25getTrtPaddingOffsetKernelEPiPKii --------------------------
	.section	.nv.info._ZN17fastertransformer25getTrtPaddingOffsetKernelEPiPKii,"",@"SHT_CUDA_INFO"
	.sectionflags	@""
	.align	4


	//----- nvinfo : EIATTR_CUDA_API_VERSION
	.align		4
        /*0000*/ 	.byte	0x04, 0x37
        /*0002*/ 	.short	(.L_237 - .L_236)
.L_236:
        /*0004*/ 	.word	0x00000082


	//----- nvinfo : EIATTR_KPARAM_INFO
	.align		4
.L_237:
        /*0008*/ 	.byte	0x04, 0x17
        /*000a*/ 	.short	(.L_239 - .L_238)
.L_238:
        /*000c*/ 	.word	0x00000000
        /*0010*/ 	.short	0x0002
        /*0012*/ 	.short	0x0010
        /*0014*/ 	.byte	0x00, 0xf0, 0x11, 0x00


	//----- nvinfo : EIATTR_KPARAM_INFO
	.align		4
.L_239:
        /*0018*/ 	.byte	0x04, 0x17
        /*001a*/ 	.short	(.L_241 - .L_240)
.L_240:
        /*001c*/ 	.word	0x00000000
        /*0020*/ 	.short	0x0001
        /*0022*/ 	.short	0x0008
        /*0024*/ 	.byte	0x00, 0xf0, 0x21, 0x00


	//----- nvinfo : EIATTR_KPARAM_INFO
	.align		4
.L_241:
        /*0028*/ 	.byte	0x04, 0x17
        /*002a*/ 	.short	(.L_243 - .L_242)
.L_242:
        /*002c*/ 	.word	0x00000000
        /*0030*/ 	.short	0x0000
        /*0032*/ 	.short	0x0000
        /*0034*/ 	.byte	0x00, 0xf0, 0x21, 0x00


	//----- nvinfo : EIATTR_SPARSE_MMA_MASK
	.align		4
.L_243:
        /*0038*/ 	.byte	0x03, 0x50
        /*003a*/ 	.short	0x0000


	//----- nvinfo : EIATTR_MAXREG_COUNT
	.align		4
        /*003c*/ 	.byte	0x03, 0x1b
        /*003e*/ 	.short	0x00ff


	//----- nvinfo : EIATTR_NUM_BARRIERS
	.align		4
        /*0040*/ 	.byte	0x02, 0x4c
        /*0042*/ 	.byte	0x01
	.zero		1


	//----- nvinfo : EIATTR_MERCURY_ISA_VERSION
	.align		4
        /*0044*/ 	.byte	0x03, 0x5f
        /*0046*/ 	.short	0x0101


	//----- nvinfo : EIATTR_EXIT_INSTR_OFFSETS
	.align		4
        /*0048*/ 	.byte	0x04, 0x1c
        /*004a*/ 	.short	(.L_245 - .L_244)


	//   ....[0]....
.L_244:
        /*004c*/ 	.word	0x00000930


	//   ....[1]....
        /*0050*/ 	.word	0x00000a00


	//----- nvinfo : EIATTR_CRS_STACK_SIZE
	.align		4
.L_245:
        /*0054*/ 	.byte	0x04, 0x1e
        /*0056*/ 	.short	(.L_247 - .L_246)
.L_246:
        /*0058*/ 	.word	0x00000000


	//----- nvinfo : EIATTR_CBANK_PARAM_SIZE
	.align		4
.L_247:
        /*005c*/ 	.byte	0x03, 0x19
        /*005e*/ 	.short	0x0014


	//----- nvinfo : EIATTR_PARAM_CBANK
	.align		4
        /*0060*/ 	.byte	0x04, 0x0a
        /*0062*/ 	.short	(.L_249 - .L_248)
	.align		4
.L_248:
        /*0064*/ 	.word	index@(.nv.constant0._ZN17fastertransformer25getTrtPaddingOffsetKernelEPiPKii)
        /*0068*/ 	.short	0x0210
        /*006a*/ 	.short	0x0014


	//----- nvinfo : EIATTR_SW_WAR
	.align		4
.L_249:
        /*006c*/ 	.byte	0x04, 0x36
        /*006e*/ 	.short	(.L_251 - .L_250)
.L_250:
        /*0070*/ 	.word	0x00000008
.L_251:


//--------------------- .nv.info._ZN17fastertransformer34getPaddingOffsetAndCuSeqLensKernelEPmPiS1_PKiii --------------------------
	.section	.nv.info._ZN17fastertransformer34getPaddingOffsetAndCuSeqLensKernelEPmPiS1_PKiii,"",@"SHT_CUDA_INFO"
	.sectionflags	@""
	.align	4


	//----- nvinfo : EIATTR_CUDA_API_VERSION
	.align		4
        /*0000*/ 	.byte	0x04, 0x37
        /*0002*/ 	.short	(.L_253 - .L_252)
.L_252:
        /*0004*/ 	.word	0x00000082


	//----- nvinfo : EIATTR_KPARAM_INFO
	.align		4
.L_253:
        /*0008*/ 	.byte	0x04, 0x17
        /*000a*/ 	.short	(.L_255 - .L_254)
.L_254:
        /*000c*/ 	.word	0x00000000
        /*0010*/ 	.short	0x0005
        /*0012*/ 	.short	0x0024
        /*0014*/ 	.byte	0x00, 0xf0, 0x11, 0x00


	//----- nvinfo : EIATTR_KPARAM_INFO
	.align		4
.L_255:
        /*0018*/ 	.byte	0x04, 0x17
        /*001a*/ 	.short	(.L_257 - .L_256)
.L_256:
        /*001c*/ 	.word	0x00000000
        /*0020*/ 	.short	0x0004
        /*0022*/ 	.short	0x0020
        /*0024*/ 	.byte	0x00, 0xf0, 0x11, 0x00


	//----- nvinfo : EIATTR_KPARAM_INFO
	.align		4
.L_257:
        /*0028*/ 	.byte	0x04, 0x17
        /*002a*/ 	.short	(.L_259 - .L_258)
.L_258:
        /*002c*/ 	.word	0x00000000
        /*0030*/ 	.short	0x0003
        /*0032*/ 	.short	0x0018
        /*0034*/ 	.byte	0x00, 0xf0, 0x21, 0x00


	//----- nvinfo : EIATTR_KPARAM_INFO
	.align		4
.L_259:
        /*0038*/ 	.byte	0x04, 0x17
        /*003a*/ 	.short	(.L_261 - .L_260)
.L_260:
        /*003c*/ 	.word	0x00000000
        /*0040*/ 	.short	0x0002
        /*0042*/ 	.short	0x0010
        /*0044*/ 	.byte	0x00, 0xf0, 0x21, 0x00


	//----- nvinfo : EIATTR_KPARAM_INFO
	.align		4
.L_261:
        /*0048*/ 	.byte	0x04, 0x17
        /*004a*/ 	.short	(.L_263 - .L_262)
.L_262:
        /*004c*/ 	.word	0x00000000
        /*0050*/ 	.short	0x0001
        /*0052*/ 	.short	0x0008
        /*0054*/ 	.byte	0x00, 0xf0, 0x21, 0x00


	//----- nvinfo : EIATTR_KPARAM_INFO
	.align		4
.L_263:
        /*0058*/ 	.byte	0x04, 0x17
        /*005a*/ 	.short	(.L_265 - .L_264)
.L_264:
        /*005c*/ 	.word	0x00000000
        /*0060*/ 	.short	0x0000
        /*0062*/ 	.short	0x0000
        /*0064*/ 	.byte	0x00, 0xf0, 0x21, 0x00


	//----- nvinfo : EIATTR_SPARSE_MMA_MASK
	.align		4
.L_265:
        /*0068*/ 	.byte	0x03, 0x50
        /*006a*/ 	.short	0x0000


	//----- nvinfo : EIATTR_MAXREG_COUNT
	.align		4
        /*006c*/ 	.byte	0x03, 0x1b
        /*006e*/ 	.short	0x00ff


	//----- nvinfo : EIATTR_MERCURY_ISA_VERSION
	.align		4
        /*0070*/ 	.byte	0x03, 0x5f
        /*0072*/ 	.short	0x0101


	//----- nvinfo : EIATTR_EXIT_INSTR_OFFSETS
	.align		4
        /*0074*/ 	.byte	0x04, 0x1c
        /*0076*/ 	.short	(.L_267 - .L_266)


	//   ....[0]....
.L_266:
        /*0078*/ 	.word	0x00000e50


	//----- nvinfo : EIATTR_CBANK_PARAM_SIZE
	.align		4
.L_267:
        /*007c*/ 	.byte	0x03, 0x19
        /*007e*/ 	.short	0x0028


	//----- nvinfo : EIATTR_PARAM_CBANK
	.align		4
        /*0080*/ 	.byte	0x04, 0x0a
        /*0082*/ 	.short	(.L_269 - .L_268)
	.align		4
.L_268:
        /*0084*/ 	.word	index@(.nv.constant0._ZN17fastertransformer34getPaddingOffsetAndCuSeqLensKernelEPmPiS1_PKiii)
        /*0088*/ 	.short	0x0210
        /*008a*/ 	.short	0x0028


	//----- nvinfo : EIATTR_SW_WAR
	.align		4
.L_269:
        /*008c*/ 	.byte	0x04, 0x36
        /*008e*/ 	.short	(.L_271 - .L_270)
.L_270:
        /*0090*/ 	.word	0x00000008
.L_271:


//--------------------- .nv.callgraph             --------------------------
	.section	.nv.callgraph,"",@"SHT_CUDA_CALLGRAPH"
	.align	4
	.sectionentsize	8
	.align		4
        /*0000*/ 	.word	0x00000000
	.align		4
        /*0004*/ 	.word	0xffffffff
	.align		4
        /*0008*/ 	.word	0x00000000
	.align		4
        /*000c*/ 	.word	0xfffffffe
	.align		4
        /*0010*/ 	.word	0x00000000
	.align		4
        /*0014*/ 	.word	0xfffffffd
	.align		4
        /*0018*/ 	.word	0x00000000
	.align		4
        /*001c*/ 	.word	0xfffffffc


//--------------------- .text._ZN17fastertransformer26buildRelativeAttentionBiasI6__halfEEvPT_PKS2_iiibi --------------------------
	.section	.text._ZN17fastertransformer26buildRelativeAttentionBiasI6__halfEEvPT_PKS2_iiibi,"ax",@progbits
	.align	128
        .global         _ZN17fastertransformer26buildRelativeAttentionBiasI6__halfEEvPT_PKS2_iiibi
        .type           _ZN17fastertransformer26buildRelativeAttentionBiasI6__halfEEvPT_PKS2_iiibi,@function
        .size           _ZN17fastertransformer26buildRelativeAttentionBiasI6__halfEEvPT_PKS2_iiibi,(.L_x_55 - _ZN17fastertransformer26buildRelativeAttentionBiasI6__halfEEvPT_PKS2_iiibi)
        .other          _ZN17fastertransformer26buildRelativeAttentionBiasI6__halfEEvPT_PKS2_iiibi,@"STO_CUDA_ENTRY STV_DEFAULT"
_ZN17fastertransformer26buildRelativeAttentionBiasI6__halfEEvPT_PKS2_iiibi:
.text._ZN17fastertransformer26buildRelativeAttentionBiasI6__halfEEvPT_PKS2_iiibi:
[----:B------:R-:W-:Y:S01]  /*0000*/  LDC R1, c[0x0][0x28] ;  /* 0x00000a00ff017b82 */ /* 0x000fe20000000800 */
[----:B------:R-:W0:Y:S07]  /*0010*/  S2R R7, SR_TID.X ;  /* 0x0000000000077919 */ /* 0x000e2e0000002100 */
[----:B------:R-:W1:Y:S02]  /*0020*/  LDC R9, c[0x0][0x224] ;  /* 0x00008900ff097b82 */ /* 0x000e640000000800 */
[----:B-1----:R-:W-:-:S05]  /*0030*/  IMAD R8, R9, R9, RZ ;  /* 0x0000000909087224 */ /* 0x002fca00078e02ff */
[----:B0-----:R-:W-:-:S13]  /*0040*/  ISETP.GE.AND P0, PT, R7, R8, PT ;  /* 0x000000080700720c */ /* 0x001fda0003f06270 */
[----:B------:R-:W-:Y:S05]  /*0050*/  @P0 EXIT ;  /* 0x000000000000094d */ /* 0x000fea0003800000 */
[----:B------:R-:W0:Y:S01]  /*0060*/  LDC R21, c[0x0][0x228] ;  /* 0x00008a00ff157b82 */ /* 0x000e220000000800 */
[----:B------:R-:W-:Y:S01]  /*0070*/  ULDC.U8 UR4, c[0x0][0x22c] ;  /* 0x00008b0000047ab9 */ /* 0x000fe20000000000 */
[----:B------:R-:W-:Y:S01]  /*0080*/  ULDC.64 UR6, c[0x0][0x208] ;  /* 0x0000820000067ab9 */ /* 0x000fe20000000a00 */
[----:B------:R-:W-:-:S05]  /*0090*/  UPRMT UR4, UR4, 0x8880, URZ ;  /* 0x0000888004047896 */ /* 0x000fca000800003f */
[----:B------:R-:W1:Y:S01]  /*00a0*/  S2UR UR5, SR_CTAID.X ;  /* 0x00000000000579c3 */ /* 0x000e620000002500 */
[----:B------:R-:W-:Y:S01]  /*00b0*/  ISETP.NE.AND P0, PT, RZ, UR4, PT ;  /* 0x00000004ff007c0c */ /* 0x000fe2000bf05270 */
[----:B------:R-:W-:Y:S02]  /*00c0*/  ULDC UR4, c[0x0][0x230] ;  /* 0x00008c0000047ab9 */ /* 0x000fe40000000800 */
[----:B------:R-:W-:Y:S01]  /*00d0*/  I2FP.F32.S32 R2, UR4 ;  /* 0x0000000400027c45 */ /* 0x000fe20008201400 */
[----:B------:R-:W-:Y:S01]  /*00e0*/  ULDC UR4, c[0x0][0x0] ;  /* 0x0000000000047ab9 */ /* 0x000fe20000000800 */
[----:B0-----:R-:W-:-:S04]  /*00f0*/  LEA.HI R0, R21, R21, RZ, 0x1 ;  /* 0x0000001515007211 */ /* 0x001fc800078f08ff */
[----:B------:R-:W-:Y:S01]  /*0100*/  SHF.R.S32.HI R0, RZ, 0x1, R0 ;  /* 0x00000001ff007819 */ /* 0x000fe20000011400 */
[----:B-1----:R-:W-:-:S03]  /*0110*/  IMAD R6, R8, UR5, RZ ;  /* 0x0000000508067c24 */ /* 0x002fc6000f8e02ff */
[----:B------:R-:W-:Y:S05]  /*0120*/  @!P0 BRA `(.L_x_0) ;  /* 0x0000000400108947 */ /* 0x000fea0003800000 */
[----:B------:R-:W-:Y:S01]  /*0130*/  SHF.R.S32.HI R4, RZ, 0x1f, R21 ;  /* 0x0000001fff047819 */ /* 0x000fe20000011415 */
[----:B------:R-:W0:Y:S01]  /*0140*/  LDC R18, c[0x0][0x224] ;  /* 0x00008900ff127b82 */ /* 0x000e220000000800 */
[----:B------:R-:W-:Y:S01]  /*0150*/  IABS R14, R9 ;  /* 0x00000009000e7213 */ /* 0x000fe20000000000 */
[----:B------:R-:W-:Y:S01]  /*0160*/  VIADD R22, R0, 0xffffffff ;  /* 0xffffffff00167836 */ /* 0x000fe20000000000 */
[----:B------:R-:W-:Y:S02]  /*0170*/  LEA.HI R4, R4, R21, RZ, 0x2 ;  /* 0x0000001504047211 */ /* 0x000fe400078f10ff */
[----:B------:R-:W1:Y:S01]  /*0180*/  I2F.RP R12, R14 ;  /* 0x0000000e000c7306 */ /* 0x000e620000209400 */
[----:B------:R-:W-:Y:S02]  /*0190*/  ISETP.NE.AND P0, PT, R9, RZ, PT ;  /* 0x000000ff0900720c */ /* 0x000fe40003f05270 */
[----:B------:R-:W-:Y:S01]  /*01a0*/  SHF.R.S32.HI R15, RZ, 0x2, R4 ;  /* 0x00000002ff0f7819 */ /* 0x000fe20000011404 */
[----:B------:R-:W2:Y:S01]  /*01b0*/  LDC R17, c[0x0][0x228] ;  /* 0x00008a00ff117b82 */ /* 0x000ea20000000800 */
[----:B------:R-:W-:-:S02]  /*01c0*/  LOP3.LUT R9, RZ, R9, RZ, 0x33, !PT ;  /* 0x00000009ff097212 */ /* 0x000fc400078e33ff */
[----:B------:R-:W-:Y:S01]  /*01d0*/  I2FP.F32.S32 R16, R15 ;  /* 0x0000000f00107245 */ /* 0x000fe20000201400 */
[----:B------:R-:W-:-:S04]  /*01e0*/  IMAD.IADD R21, R0, 0x1, -R15 ;  /* 0x0000000100157824 */ /* 0x000fc800078e0a0f */
[----:B------:R-:W3:Y:S01]  /*01f0*/  LDC.64 R4, c[0x0][0x210] ;  /* 0x00008400ff047b82 */ /* 0x000ee20000000a00 */
[----:B------:R-:W4:Y:S01]  /*0200*/  MUFU.RCP R16, R16 ;  /* 0x0000001000107308 */ /* 0x000f220000001000 */
[----:B------:R-:W-:-:S07]  /*0210*/  I2FP.F32.S32 R21, R21 ;  /* 0x0000001500157245 */ /* 0x000fce0000201400 */
[----:B-1----:R-:W1:Y:S01]  /*0220*/  MUFU.RCP R12, R12 ;  /* 0x0000000c000c7308 */ /* 0x002e620000001000 */
[----:B----4-:R-:W-:Y:S02]  /*0230*/  FMUL.FTZ R10, R2, R16 ;  /* 0x00000010020a7220 */ /* 0x010fe40000410000 */
[----:B------:R-:W4:Y:S05]  /*0240*/  LDC.64 R2, c[0x0][0x218] ;  /* 0x00008600ff027b82 */ /* 0x000f2a0000000a00 */
[----:B------:R-:W5:Y:S01]  /*0250*/  MUFU.LG2 R10, R10 ;  /* 0x0000000a000a7308 */ /* 0x000f620000000c00 */
[----:B-1----:R-:W-:-:S07]  /*0260*/  VIADD R11, R12, 0xffffffe ;  /* 0x0ffffffe0c0b7836 */ /* 0x002fce0000000000 */
[----:B------:R-:W1:Y:S01]  /*0270*/  F2I.FTZ.U32.TRUNC.NTZ R11, R11 ;  /* 0x0000000b000b7305 */ /* 0x000e62000021f000 */
[----:B-----5:R-:W-:Y:S01]  /*0280*/  FMUL.FTZ R19, R10, 0.69314718246459960938 ;  /* 0x3f3172180a137820 */ /* 0x020fe20000410000 */
[----:B------:R-:W-:-:S06]  /*0290*/  HFMA2.MMA R10, -RZ, RZ, 0, 0 ;  /* 0x00000000ff0a7435 */ /* 0x000fcc00000001ff */
[----:B------:R-:W0:Y:S01]  /*02a0*/  MUFU.RCP R19, R19 ;  /* 0x0000001300137308 */ /* 0x000e220000001000 */
[----:B-1----:R-:W-:-:S04]  /*02b0*/  IMAD.MOV R13, RZ, RZ, -R11 ;  /* 0x000000ffff0d7224 */ /* 0x002fc800078e0a0b */
[----:B------:R-:W-:-:S04]  /*02c0*/  IMAD R13, R13, R14, RZ ;  /* 0x0000000e0d0d7224 */ /* 0x000fc800078e02ff */
[----:B--23--:R-:W-:-:S07]  /*02d0*/  IMAD.HI.U32 R20, R11, R13, R10 ;  /* 0x0000000d0b147227 */ /* 0x00cfce00078e000a */
.L_x_1:
[----:B-1----:R-:W-:Y:S02]  /*02e0*/  IABS R11, R7 ;  /* 0x00000007000b7213 */ /* 0x002fe40000000000 */
[----:B0-----:R-:W-:-:S03]  /*02f0*/  IABS R24, R18 ;  /* 0x0000001200187213 */ /* 0x001fc60000000000 */
[----:B------:R-:W-:-:S04]  /*0300*/  IMAD.HI.U32 R10, R20, R11, RZ ;  /* 0x0000000b140a7227 */ /* 0x000fc800078e00ff */
[----:B------:R-:W-:-:S04]  /*0310*/  IMAD.MOV R12, RZ, RZ, -R10 ;  /* 0x000000ffff0c7224 */ /* 0x000fc800078e0a0a */
[----:B------:R-:W-:-:S05]  /*0320*/  IMAD R11, R24, R12, R11 ;  /* 0x0000000c180b7224 */ /* 0x000fca00078e020b */
[----:B------:R-:W-:-:S13]  /*0330*/  ISETP.GT.U32.AND P2, PT, R14, R11, PT ;  /* 0x0000000b0e00720c */ /* 0x000fda0003f44070 */
[----:B------:R-:W-:Y:S01]  /*0340*/  @!P2 IADD3 R11, R11, -R24, RZ ;  /* 0x800000180b0ba210 */ /* 0x000fe20007ffe0ff */
[----:B------:R-:W-:-:S03]  /*0350*/  @!P2 VIADD R10, R10, 0x1 ;  /* 0x000000010a0aa836 */ /* 0x000fc60000000000 */
[----:B------:R-:W-:Y:S02]  /*0360*/  ISETP.GE.U32.AND P1, PT, R11, R14, PT ;  /* 0x0000000e0b00720c */ /* 0x000fe40003f26070 */
[----:B------:R-:W-:-:S04]  /*0370*/  LOP3.LUT R11, R7, R18, RZ, 0x3c, !PT ;  /* 0x00000012070b7212 */ /* 0x000fc800078e3cff */
[----:B------:R-:W-:-:S07]  /*0380*/  ISETP.GE.AND P3, PT, R11, RZ, PT ;  /* 0x000000ff0b00720c */ /* 0x000fce0003f66270 */
[----:B------:R-:W-:-:S06]  /*0390*/  @P1 VIADD R10, R10, 0x1 ;  /* 0x000000010a0a1836 */ /* 0x000fcc0000000000 */
[----:B------:R-:W-:-:S04]  /*03a0*/  @!P3 IADD3 R10, -R10, RZ, RZ ;  /* 0x000000ff0a0ab210 */ /* 0x000fc80007ffe1ff */
[----:B------:R-:W-:-:S05]  /*03b0*/  SEL R10, R9, R10, !P0 ;  /* 0x0000000a090a7207 */ /* 0x000fca0004000000 */
[----:B------:R-:W-:-:S04]  /*03c0*/  IMAD.MOV R11, RZ, RZ, -R10 ;  /* 0x000000ffff0b7224 */ /* 0x000fc800078e0a0a */
[----:B------:R-:W-:-:S04]  /*03d0*/  IMAD R11, R18, R11, R7 ;  /* 0x0000000b120b7224 */ /* 0x000fc800078e0207 */
[----:B------:R-:W-:-:S05]  /*03e0*/  IMAD.IADD R11, R11, 0x1, -R10 ;  /* 0x000000010b0b7824 */ /* 0x000fca00078e0a0a */
[----:B------:R-:W-:Y:S02]  /*03f0*/  IABS R10, R11 ;  /* 0x0000000b000a7213 */ /* 0x000fe40000000000 */
[----:B------:R-:W-:Y:S02]  /*0400*/  ISETP.GT.AND P1, PT, R11, RZ, PT ;  /* 0x000000ff0b00720c */ /* 0x000fe40003f24270 */
[----:B------:R-:W-:Y:S02]  /*0410*/  I2FP.F32.S32 R13, R10 ;  /* 0x0000000a000d7245 */ /* 0x000fe40000201400 */
[----:B------:R-:W-:-:S03]  /*0420*/  ISETP.GE.AND P2, PT, R10, R15, PT ;  /* 0x0000000f0a00720c */ /* 0x000fc60003f46270 */
[----:B------:R-:W-:-:S06]  /*0430*/  FMUL.FTZ R13, R13, R16 ;  /* 0x000000100d0d7220 */ /* 0x000fcc0000410000 */
[----:B------:R-:W0:Y:S02]  /*0440*/  MUFU.LG2 R13, R13 ;  /* 0x0000000d000d7308 */ /* 0x000e240000000c00 */
[----:B0-----:R-:W-:-:S04]  /*0450*/  FMUL.FTZ R12, R13, 0.69314718246459960938 ;  /* 0x3f3172180d0c7820 */ /* 0x001fc80000410000 */
[----:B------:R-:W-:-:S04]  /*0460*/  FMUL.FTZ R12, R12, R19 ;  /* 0x000000130c0c7220 */ /* 0x000fc80000410000 */
[----:B------:R-:W-:Y:S01]  /*0470*/  FMUL.FTZ R23, R21, R12 ;  /* 0x0000000c15177220 */ /* 0x000fe20000410000 */
[----:B------:R-:W-:-:S05]  /*0480*/  SEL R12, R0, RZ, P1 ;  /* 0x000000ff000c7207 */ /* 0x000fca0000800000 */
[----:B------:R-:W0:Y:S01]  /*0490*/  F2I.FTZ.TRUNC.NTZ R23, R23 ;  /* 0x0000001700177305 */ /* 0x000e22000021f100 */
[----:B------:R-:W-:Y:S01]  /*04a0*/  IMAD R12, R17, UR5, R12 ;  /* 0x00000005110c7c24 */ /* 0x000fe2000f8e020c */
[----:B0-----:R-:W-:Y:S02]  /*04b0*/  VIADDMNMX R11, R23, R15, R22, PT ;  /* 0x0000000f170b7246 */ /* 0x001fe40003800116 */
[----:B------:R-:W-:-:S05]  /*04c0*/  @!P2 MOV R11, R10 ;  /* 0x0000000a000ba202 */ /* 0x000fca0000000f00 */
[----:B------:R-:W-:-:S04]  /*04d0*/  IMAD.IADD R11, R11, 0x1, R12 ;  /* 0x000000010b0b7824 */ /* 0x000fc800078e020c */
[----:B----4-:R-:W-:-:S06]  /*04e0*/  IMAD.WIDE R10, R11, 0x2, R2 ;  /* 0x000000020b0a7825 */ /* 0x010fcc00078e0202 */
[----:B------:R-:W2:Y:S01]  /*04f0*/  LDG.E.U16 R11, desc[UR6][R10.64] ;  /* 0x000000060a0b7981 */ /* 0x000ea2000c1e1500 */
[----:B------:R-:W-:Y:S01]  /*0500*/  IMAD.IADD R13, R6, 0x1, R7 ;  /* 0x00000001060d7824 */ /* 0x000fe200078e0207 */
[----:B------:R-:W-:-:S03]  /*0510*/  IADD3 R7, R7, UR4, RZ ;  /* 0x0000000407077c10 */ /* 0x000fc6000fffe0ff */
[----:B------:R-:W-:Y:S01]  /*0520*/  IMAD.WIDE R12, R13, 0x2, R4 ;  /* 0x000000020d0c7825 */ /* 0x000fe200078e0204 */
[----:B------:R-:W-:-:S04]  /*0530*/  ISETP.GE.AND P1, PT, R7, R8, PT ;  /* 0x000000080700720c */ /* 0x000fc80003f26270 */
[----:B--2---:R1:W-:Y:S09]  /*0540*/  STG.E.U16 desc[UR6][R12.64], R11 ;  /* 0x0000000b0c007986 */ /* 0x0043f2000c101506 */
[----:B------:R-:W-:Y:S05]  /*0550*/  @!P1 BRA `(.L_x_1) ;  /* 0xfffffffc00609947 */ /* 0x000fea000383ffff */
[----:B------:R-:W-:Y:S05]  /*0560*/  EXIT ;  /* 0x000000000000794d */ /* 0x000fea0003800000 */
.L_x_0:
[----:B------:R-:W-:Y:S01]  /*0570*/  I2FP.F32.S32 R15, R0 ;  /* 0x00000000000f7245 */ /* 0x000fe20000201400 */
[----:B------:R-:W0:Y:S01]  /*0580*/  LDC R16, c[0x0][0x224] ;  /* 0x00008900ff107b82 */ /* 0x000e220000000800 */
[----:B------:R-:W-:Y:S02]  /*0590*/  IABS R14, R9 ;  /* 0x00000009000e7213 */ /* 0x000fe40000000000 */
[----:B------:R-:W-:Y:S01]  /*05a0*/  IADD3 R20, -R0, R21, RZ ;  /* 0x0000001500147210 */ /* 0x000fe20007ffe1ff */
[----:B------:R-:W-:Y:S01]  /*05b0*/  VIADD R21, R21, 0xffffffff ;  /* 0xffffffff15157836 */ /* 0x000fe20000000000 */
[----:B------:R-:W1:Y:S01]  /*05c0*/  I2F.RP R13, R14 ;  /* 0x0000000e000d7306 */ /* 0x000e620000209400 */
[----:B------:R-:W-:Y:S02]  /*05d0*/  ISETP.NE.AND P0, PT, R9, RZ, PT ;  /* 0x000000ff0900720c */ /* 0x000fe40003f05270 */
[----:B------:R-:W2:Y:S01]  /*05e0*/  LDC R17, c[0x0][0x228] ;  /* 0x00008a00ff117b82 */ /* 0x000ea20000000800 */
[----:B------:R-:W-:-:S02]  /*05f0*/  LOP3.LUT R9, RZ, R9, RZ, 0x33, !PT ;  /* 0x00000009ff097212 */ /* 0x000fc400078e33ff */
[----:B------:R-:W-:Y:S02]  /*0600*/  I2FP.F32.S32 R20, R20 ;  /* 0x0000001400147245 */ /* 0x000fe40000201400 */
[----:B------:R-:W3:Y:S03]  /*0610*/  MUFU.RCP R15, R15 ;  /* 0x0000000f000f7308 */ /* 0x000ee60000001000 */
[----:B------:R-:W4:Y:S05]  /*0620*/  LDC.64 R4, c[0x0][0x218] ;  /* 0x00008600ff047b82 */ /* 0x000f2a0000000a00 */
[----:B-1----:R-:W1:Y:S01]  /*0630*/  MUFU.RCP R13, R13 ;  /* 0x0000000d000d7308 */ /* 0x002e620000001000 */
[----:B---3--:R-:W-:-:S02]  /*0640*/  FMUL.FTZ R12, R2, R15 ;  /* 0x0000000f020c7220 */ /* 0x008fc40000410000 */
[----:B------:R-:W3:Y:S05]  /*0650*/  LDC.64 R2, c[0x0][0x210] ;  /* 0x00008400ff027b82 */ /* 0x000eea0000000a00 */
[----:B------:R-:W5:Y:S01]  /*0660*/  MUFU.LG2 R12, R12 ;  /* 0x0000000c000c7308 */ /* 0x000f620000000c00 */
[----:B-1----:R-:W-:-:S07]  /*0670*/  VIADD R10, R13, 0xffffffe ;  /* 0x0ffffffe0d0a7836 */ /* 0x002fce0000000000 */
[----:B------:R1:W0:Y:S01]  /*0680*/  F2I.FTZ.U32.TRUNC.NTZ R11, R10 ;  /* 0x0000000a000b7305 */ /* 0x000222000021f000 */
[----:B-----5:R-:W-:Y:S01]  /*0690*/  FMUL.FTZ R18, R12, 0.69314718246459960938 ;  /* 0x3f3172180c127820 */ /* 0x020fe20000410000 */
[----:B-1----:R-:W-:-:S06]  /*06a0*/  IMAD.MOV.U32 R10, RZ, RZ, RZ ;  /* 0x000000ffff0a7224 */ /* 0x002fcc00078e00ff */
[----:B------:R-:W1:Y:S01]  /*06b0*/  MUFU.RCP R18, R18 ;  /* 0x0000001200127308 */ /* 0x000e620000001000 */
[----:B0-----:R-:W-:-:S04]  /*06c0*/  IMAD.MOV R19, RZ, RZ, -R11 ;  /* 0x000000ffff137224 */ /* 0x001fc800078e0a0b */
[----:B------:R-:W-:-:S04]  /*06d0*/  IMAD R19, R19, R14, RZ ;  /* 0x0000000e13137224 */ /* 0x000fc800078e02ff */
[----:B--2-4-:R-:W-:-:S07]  /*06e0*/  IMAD.HI.U32 R19, R11, R19, R10 ;  /* 0x000000130b137227 */ /* 0x014fce00078e000a */
.L_x_2:
[----:B0-----:R-:W-:Y:S02]  /*06f0*/  IABS R12, R7 ;  /* 0x00000007000c7213 */ /* 0x001fe40000000000 */
[----:B------:R-:W-:-:S03]  /*0700*/  IABS R22, R16 ;  /* 0x0000001000167213 */ /* 0x000fc60000000000 */
[----:B------:R-:W-:-:S05]  /*0710*/  IMAD.HI.U32 R10, R19, R12, RZ ;  /* 0x0000000c130a7227 */ /* 0x000fca00078e00ff */
[----:B------:R-:W-:-:S05]  /*0720*/  IADD3 R11, -R10, RZ, RZ ;  /* 0x000000ff0a0b7210 */ /* 0x000fca0007ffe1ff */
[----:B------:R-:W-:-:S05]  /*0730*/  IMAD R11, R22, R11, R12 ;  /* 0x0000000b160b7224 */ /* 0x000fca00078e020c */
[----:B------:R-:W-:-:S13]  /*0740*/  ISETP.GT.U32.AND P2, PT, R14, R11, PT ;  /* 0x0000000b0e00720c */ /* 0x000fda0003f44070 */
[----:B------:R-:W-:Y:S02]  /*0750*/  @!P2 IMAD.IADD R11, R11, 0x1, -R22 ;  /* 0x000000010b0ba824 */ /* 0x000fe400078e0a16 */
[----:B------:R-:W-:-:S03]  /*0760*/  @!P2 VIADD R10, R10, 0x1 ;  /* 0x000000010a0aa836 */ /* 0x000fc60000000000 */
[----:B------:R-:W-:Y:S02]  /*0770*/  ISETP.GE.U32.AND P1, PT, R11, R14, PT ;  /* 0x0000000e0b00720c */ /* 0x000fe40003f26070 */
[----:B------:R-:W-:-:S04]  /*0780*/  LOP3.LUT R11, R7, R16, RZ, 0x3c, !PT ;  /* 0x00000010070b7212 */ /* 0x000fc800078e3cff */
[----:B------:R-:W-:-:S07]  /*0790*/  ISETP.GE.AND P3, PT, R11, RZ, PT ;  /* 0x000000ff0b00720c */ /* 0x000fce0003f66270 */
[----:B------:R-:W-:-:S06]  /*07a0*/  @P1 IADD3 R10, R10, 0x1, RZ ;  /* 0x000000010a0a1810 */ /* 0x000fcc0007ffe0ff */
[----:B------:R-:W-:-:S05]  /*07b0*/  @!P3 IMAD.MOV R10, RZ, RZ, -R10 ;  /* 0x000000ffff0ab224 */ /* 0x000fca00078e0a0a */
[----:B------:R-:W-:-:S05]  /*07c0*/  SEL R10, R9, R10, !P0 ;  /* 0x0000000a090a7207 */ /* 0x000fca0004000000 */
[----:B------:R-:W-:-:S04]  /*07d0*/  IMAD.MOV R11, RZ, RZ, -R10 ;  /* 0x000000ffff0b7224 */ /* 0x000fc800078e0a0a */
[----:B------:R-:W-:-:S05]  /*07e0*/  IMAD R11, R16, R11, R7 ;  /* 0x0000000b100b7224 */ /* 0x000fca00078e0207 */
[----:B------:R-:W-:-:S04]  /*07f0*/  IADD3 R11, -R10, R11, RZ ;  /* 0x0000000b0a0b7210 */ /* 0x000fc80007ffe1ff */
[----:B------:R-:W-:-:S04]  /*0800*/  IABS R13, R11 ;  /* 0x0000000b000d7213 */ /* 0x000fc80000000000 */
[----:B------:R-:W-:Y:S02]  /*0810*/  I2FP.F32.S32 R10, R13 ;  /* 0x0000000d000a7245 */ /* 0x000fe40000201400 */
[----:B------:R-:W-:-:S03]  /*0820*/  ISETP.GE.AND P1, PT, R13, R0, PT ;  /* 0x000000000d00720c */ /* 0x000fc60003f26270 */
[----:B------:R-:W-:-:S06]  /*0830*/  FMUL.FTZ R12, R10, R15 ;  /* 0x0000000f0a0c7220 */ /* 0x000fcc0000410000 */
[----:B------:R-:W0:Y:S02]  /*0840*/  MUFU.LG2 R12, R12 ;  /* 0x0000000c000c7308 */ /* 0x000e240000000c00 */
[----:B0-----:R-:W-:-:S04]  /*0850*/  FMUL.FTZ R11, R12, 0.69314718246459960938 ;  /* 0x3f3172180c0b7820 */ /* 0x001fc80000410000 */
[----:B-1----:R-:W-:-:S04]  /*0860*/  FMUL.FTZ R11, R11, R18 ;  /* 0x000000120b0b7220 */ /* 0x002fc80000410000 */
[----:B------:R-:W-:-:S06]  /*0870*/  FMUL.FTZ R22, R20, R11 ;  /* 0x0000000b14167220 */ /* 0x000fcc0000410000 */
[----:B------:R-:W0:Y:S02]  /*0880*/  F2I.FTZ.TRUNC.NTZ R22, R22 ;  /* 0x0000001600167305 */ /* 0x000e24000021f100 */
[----:B0-----:R-:W-:Y:S01]  /*0890*/  VIADDMNMX R10, R22, R0, R21, PT ;  /* 0x00000000160a7246 */ /* 0x001fe20003800115 */
[----:B------:R-:W-:-:S04]  /*08a0*/  @!P1 IMAD.MOV.U32 R10, RZ, RZ, R13 ;  /* 0x000000ffff0a9224 */ /* 0x000fc800078e000d */
[----:B------:R-:W-:-:S04]  /*08b0*/  IMAD R11, R17, UR5, R10 ;  /* 0x00000005110b7c24 */ /* 0x000fc8000f8e020a */
[----:B------:R-:W-:-:S06]  /*08c0*/  IMAD.WIDE R10, R11, 0x2, R4 ;  /* 0x000000020b0a7825 */ /* 0x000fcc00078e0204 */
[----:B------:R-:W2:Y:S01]  /*08d0*/  LDG.E.U16 R11, desc[UR6][R10.64] ;  /* 0x000000060a0b7981 */ /* 0x000ea2000c1e1500 */
[----:B------:R-:W-:Y:S01]  /*08e0*/  IMAD.IADD R13, R6, 0x1, R7 ;  /* 0x00000001060d7824 */ /* 0x000fe200078e0207 */
[----:B------:R-:W-:-:S03]  /*08f0*/  IADD3 R7, R7, UR4, RZ ;  /* 0x0000000407077c10 */ /* 0x000fc6000fffe0ff */
[----:B---3--:R-:W-:Y:S01]  /*0900*/  IMAD.WIDE R12, R13, 0x2, R2 ;  /* 0x000000020d0c7825 */ /* 0x008fe200078e0202 */
[----:B------:R-:W-:-:S04]  /*0910*/  ISETP.GE.AND P1, PT, R7, R8, PT ;  /* 0x000000080700720c */ /* 0x000fc80003f26270 */
[----:B--2---:R0:W-:Y:S09]  /*0920*/  STG.E.U16 desc[UR6][R12.64], R11 ;  /* 0x0000000b0c007986 */ /* 0x0041f2000c101506 */
[----:B------:R-:W-:Y:S05]  /*0930*/  @!P1 BRA `(.L_x_2) ;  /* 0xfffffffc006c9947 */ /* 0x000fea000383ffff */
[----:B------:R-:W-:Y:S05]  /*0940*/  EXIT ;  /* 0x000000000000794d */ /* 0x000fea0003800000 */
.L_x_3:
[----:B------:R-:W-:-:S00]  /*0950*/  BRA `(.L_x_3) ;  /* 0xfffffffc00fc7947 */ /* 0x000fc0000383ffff */
[----:B------:R-:W-:-:S00]  /*0960*/  NOP ;  /* 0x0000000000007918 */ /* 0x000fc00000000000 */
        /* <DEDUP_REMOVED lines=9> */
.L_x_55:


//--------------------- .text._ZN17fastertransformer26buildRelativeAttentionBiasIfEEvPT_PKS1_iiibi --------------------------
	.section	.text._ZN17fastertransformer26buildRelativeAttentionBiasIfEEvPT_PKS1_iiibi,"ax",@progbits
	.align	128
        .global         _ZN17fastertransformer26buildRelativeAttentionBiasIfEEvPT_PKS1_iiibi
        .type           _ZN17fastertransformer26buildRelativeAttentionBiasIfEEvPT_PKS1_iiibi,@function
        .size           _ZN17fastertransformer26buildRelativeAttentionBiasIfEEvPT_PKS1_iiibi,(.L_x_56 - _ZN17fastertransformer26buildRelativeAttentionBiasIfEEvPT_PKS1_iiibi)
        .other          _ZN17fastertransformer26buildRelativeAttentionBiasIfEEvPT_PKS1_iiibi,@"STO_CUDA_ENTRY STV_DEFAULT"
_ZN17fastertransformer26buildRelativeAttentionBiasIfEEvPT_PKS1_iiibi:
.text._ZN17fastertransformer26buildRelativeAttentionBiasIfEEvPT_PKS1_iiibi:
        /* <DEDUP_REMOVED lines=46> */
.L_x_5:
        /* <DEDUP_REMOVED lines=33> */
[----:B------:R-:W2:Y:S01]  /*04f0*/  LDG.E R11, desc[UR6][R10.64] ;  /* 0x000000060a0b7981 */ /* 0x000ea2000c1e1900 */
[----:B------:R-:W-:Y:S01]  /*0500*/  IMAD.IADD R13, R6, 0x1, R7 ;  /* 0x00000001060d7824 */ /* 0x000fe200078e0207 */
[----:B------:R-:W-:-:S03]  /*0510*/  IADD3 R7, R7, UR4, RZ ;  /* 0x0000000407077c10 */ /* 0x000fc6000fffe0ff */
[----:B------:R-:W-:Y:S01]  /*0520*/  IMAD.WIDE R12, R13, 0x4, R4 ;  /* 0x000000040d0c7825 */ /* 0x000fe200078e0204 */
[----:B------:R-:W-:-:S04]  /*0530*/  ISETP.GE.AND P1, PT, R7, R8, PT ;  /* 0x000000080700720c */ /* 0x000fc80003f26270 */
[----:B--2---:R1:W-:Y:S09]  /*0540*/  STG.E desc[UR6][R12.64], R11 ;  /* 0x0000000b0c007986 */ /* 0x0043f2000c101906 */
[----:B------:R-:W-:Y:S05]  /*0550*/  @!P1 BRA `(.L_x_5) ;  /* 0xfffffffc00609947 */ /* 0x000fea000383ffff */
[----:B------:R-:W-:Y:S05]  /*0560*/  EXIT ;  /* 0x000000000000794d */ /* 0x000fea0003800000 */
.L_x_4:
        /* <DEDUP_REMOVED lines=24> */
.L_x_6:
        /* <DEDUP_REMOVED lines=30> */
[----:B------:R-:W2:Y:S01]  /*08d0*/  LDG.E R11, desc[UR6][R10.64] ;  /* 0x000000060a0b7981 */ /* 0x000ea2000c1e1900 */
[----:B------:R-:W-:Y:S01]  /*08e0*/  IMAD.IADD R13, R6, 0x1, R7 ;  /* 0x00000001060d7824 */ /* 0x000fe200078e0207 */
[----:B------:R-:W-:-:S03]  /*08f0*/  IADD3 R7, R7, UR4, RZ ;  /* 0x0000000407077c10 */ /* 0x000fc6000fffe0ff */
[----:B---3--:R-:W-:Y:S01]  /*0900*/  IMAD.WIDE R12, R13, 0x4, R2 ;  /* 0x000000040d0c7825 */ /* 0x008fe200078e0202 */
[----:B------:R-:W-:-:S04]  /*0910*/  ISETP.GE.AND P1, PT, R7, R8, PT ;  /* 0x000000080700720c */ /* 0x000fc80003f26270 */
[----:B--2---:R0:W-:Y:S09]  /*0920*/  STG.E desc[UR6][R12.64], R11 ;  /* 0x0000000b0c007986 */ /* 0x0041f2000c101906 */
[----:B------:R-:W-:Y:S05]  /*0930*/  @!P1 BRA `(.L_x_6) ;  /* 0xfffffffc006c9947 */ /* 0x000fea000383ffff */
[----:B------:R-:W-:Y:S05]  /*0940*/  EXIT ;  /* 0x000000000000794d */ /* 0x000fea0003800000 */
.L_x_7:
        /* <DEDUP_REMOVED lines=11> */
.L_x_56:


//--------------------- .text._ZN17fastertransformer14remove_paddingI6__halfEEvPT_PKS2_PKii --------------------------
	.section	.text._ZN17fastertransformer14remove_paddingI6__halfEEvPT_PKS2_PKii,"ax",@progbits
	.align	128
        .global         _ZN17fastertransformer14remove_paddingI6__halfEEvPT_PKS2_PKii
        .type           _ZN17fastertransformer14remove_paddingI6__halfEEvPT_PKS2_PKii,@function
        .size           _ZN17fastertransformer14remove_paddingI6__halfEEvPT_PKS2_PKii,(.L_x_57 - _ZN17fastertransformer14remove_paddingI6__halfEEvPT_PKS2_PKii)
        .other          _ZN17fastertransformer14remove_paddingI6__halfEEvPT_PKS2_PKii,@"STO_CUDA_ENTRY STV_DEFAULT"
_ZN17fastertransformer14remove_paddingI6__halfEEvPT_PKS2_PKii:
.text._ZN17fastertransformer14remove_paddingI6__halfEEvPT_PKS2_PKii:
[----:B------:R-:W-:Y:S01]  /*0000*/  LDC R1, c[0x0][0x28] ;  /* 0x00000a00ff017b82 */ /* 0x000fe20000000800 */
[----:B------:R-:W0:Y:S01]  /*0010*/  S2R R0, SR_TID.X ;  /* 0x0000000000007919 */ /* 0x000e220000002100 */
[----:B------:R-:W-:Y:S02]  /*0020*/  ULDC UR7, c[0x0][0x228] ;  /* 0x00008a0000077ab9 */ /* 0x000fe40000000800 */
[----:B0-----:R-:W-:-:S13]  /*0030*/  ISETP.GE.AND P0, PT, R0, UR7, PT ;  /* 0x0000000700007c0c */ /* 0x001fda000bf06270 */
[----:B------:R-:W-:Y:S05]  /*0040*/  @P0 EXIT ;  /* 0x000000000000094d */ /* 0x000fea0003800000 */
[----:B------:R-:W0:Y:S01]  /*0050*/  S2R R13, SR_CTAID.X ;  /* 0x00000000000d7919 */ /* 0x000e220000002500 */
[----:B------:R-:W0:Y:S01]  /*0060*/  LDC.64 R2, c[0x0][0x220] ;  /* 0x00008800ff027b82 */ /* 0x000e220000000a00 */
[----:B------:R-:W-:-:S07]  /*0070*/  ULDC.64 UR4, c[0x0][0x208] ;  /* 0x0000820000047ab9 */ /* 0x000fce0000000a00 */
[----:B------:R-:W1:Y:S08]  /*0080*/  LDC.64 R6, c[0x0][0x218] ;  /* 0x00008600ff067b82 */ /* 0x000e700000000a00 */
[----:B------:R-:W2:Y:S01]  /*0090*/  LDC.64 R8, c[0x0][0x210] ;  /* 0x00008400ff087b82 */ /* 0x000ea20000000a00 */
[----:B0-----:R-:W-:-:S06]  /*00a0*/  IMAD.WIDE R2, R13, 0x4, R2 ;  /* 0x000000040d027825 */ /* 0x001fcc00078e0202 */
[----:B------:R-:W3:Y:S01]  /*00b0*/  LDG.E R2, desc[UR4][R2.64] ;  /* 0x0000000402027981 */ /* 0x000ee2000c1e1900 */
[----:B------:R-:W-:Y:S01]  /*00c0*/  ULDC UR6, c[0x0][0x0] ;  /* 0x0000000000067ab9 */ /* 0x000fe20000000800 */
[----:B-123--:R-:W-:-:S07]  /*00d0*/  IADD3 R11, R2, R13, RZ ;  /* 0x0000000d020b7210 */ /* 0x00efce0007ffe0ff */
.L_x_8:
[----:B0-----:R-:W-:-:S04]  /*00e0*/  IMAD R3, R11, UR7, R0 ;  /* 0x000000070b037c24 */ /* 0x001fc8000f8e0200 */
[----:B------:R-:W-:-:S06]  /*00f0*/  IMAD.WIDE R2, R3, 0x2, R6 ;  /* 0x0000000203027825 */ /* 0x000fcc00078e0206 */
[----:B------:R-:W2:Y:S01]  /*0100*/  LDG.E.U16 R3, desc[UR4][R2.64] ;  /* 0x0000000402037981 */ /* 0x000ea2000c1e1500 */
[----:B------:R-:W-:Y:S01]  /*0110*/  IMAD R5, R13, UR7, R0 ;  /* 0x000000070d057c24 */ /* 0x000fe2000f8e0200 */
[----:B------:R-:W-:-:S03]  /*0120*/  IADD3 R0, R0, UR6, RZ ;  /* 0x0000000600007c10 */ /* 0x000fc6000fffe0ff */
[----:B------:R-:W-:Y:S01]  /*0130*/  IMAD.WIDE R4, R5, 0x2, R8 ;  /* 0x0000000205047825 */ /* 0x000fe200078e0208 */
[----:B------:R-:W-:-:S04]  /*0140*/  ISETP.GE.AND P0, PT, R0, UR7, PT ;  /* 0x0000000700007c0c */ /* 0x000fc8000bf06270 */
[----:B--2---:R0:W-:Y:S09]  /*0150*/  STG.E.U16 desc[UR4][R4.64], R3 ;  /* 0x0000000304007986 */ /* 0x0041f2000c101504 */
[----:B------:R-:W-:Y:S05]  /*0160*/  @!P0 BRA `(.L_x_8) ;  /* 0xfffffffc00dc8947 */ /* 0x000fea000383ffff */
[----:B------:R-:W-:Y:S05]  /*0170*/  EXIT ;  /* 0x000000000000794d */ /* 0x000fea0003800000 */
.L_x_9:
        /* <DEDUP_REMOVED lines=16> */
.L_x_57:


//--------------------- .text._ZN17fastertransformer14remove_paddingIfEEvPT_PKS1_PKii --------------------------
	.section	.text._ZN17fastertransformer14remove_paddingIfEEvPT_PKS1_PKii,"ax",@progbits
	.align	128
        .global         _ZN17fastertransformer14remove_paddingIfEEvPT_PKS1_PKii
        .type           _ZN17fastertransformer14remove_paddingIfEEvPT_PKS1_PKii,@function
        .size           _ZN17fastertransformer14remove_paddingIfEEvPT_PKS1_PKii,(.L_x_58 - _ZN17fastertransformer14remove_paddingIfEEvPT_PKS1_PKii)
        .other          _ZN17fastertransformer14remove_paddingIfEEvPT_PKS1_PKii,@"STO_CUDA_ENTRY STV_DEFAULT"
_ZN17fastertransformer14remove_paddingIfEEvPT_PKS1_PKii:
.text._ZN17fastertransformer14remove_paddingIfEEvPT_PKS1_PKii:
        /* <DEDUP_REMOVED lines=14> */
.L_x_10:
[----:B0-----:R-:W-:-:S04]  /*00e0*/  IMAD R3, R11, UR7, R0 ;  /* 0x000000070b037c24 */ /* 0x001fc8000f8e0200 */
[----:B------:R-:W-:-:S06]  /*00f0*/  IMAD.WIDE R2, R3, 0x4, R6 ;  /* 0x0000000403027825 */ /* 0x000fcc00078e0206 */
[----:B------:R-:W2:Y:S01]  /*0100*/  LDG.E R3, desc[UR4][R2.64] ;  /* 0x0000000402037981 */ /* 0x000ea2000c1e1900 */
[----:B------:R-:W-:Y:S01]  /*0110*/  IMAD R5, R13, UR7, R0 ;  /* 0x000000070d057c24 */ /* 0x000fe2000f8e0200 */
[----:B------:R-:W-:-:S03]  /*0120*/  IADD3 R0, R0, UR6, RZ ;  /* 0x0000000600007c10 */ /* 0x000fc6000fffe0ff */
[----:B------:R-:W-:Y:S01]  /*0130*/  IMAD.WIDE R4, R5, 0x4, R8 ;  /* 0x0000000405047825 */ /* 0x000fe200078e0208 */
[----:B------:R-:W-:-:S04]  /*0140*/  ISETP.GE.AND P0, PT, R0, UR7, PT ;  /* 0x0000000700007c0c */ /* 0x000fc8000bf06270 */
[----:B--2---:R0:W-:Y:S09]  /*0150*/  STG.E desc[UR4][R4.64], R3 ;  /* 0x0000000304007986 */ /* 0x0041f2000c101904 */
[----:B------:R-:W-:Y:S05]  /*0160*/  @!P0 BRA `(.L_x_10) ;  /* 0xfffffffc00dc8947 */ /* 0x000fea000383ffff */
[----:B------:R-:W-:Y:S05]  /*0170*/  EXIT ;  /* 0x000000000000794d */ /* 0x000fea0003800000 */
.L_x_11:
        /* <DEDUP_REMOVED lines=16> */
.L_x_58:


//--------------------- .text._ZN17fastertransformer31rebuild_sequence_length_paddingI6__halfEEvPKT_PS2_PKii --------------------------
	.section	.text._ZN17fastertransformer31rebuild_sequence_length_paddingI6__halfEEvPKT_PS2_PKii,"ax",@progbits
	.align	128
        .global         _ZN17fastertransformer31rebuild_sequence_length_paddingI6__halfEEvPKT_PS2_PKii
        .type           _ZN17fastertransformer31rebuild_sequence_length_paddingI6__halfEEvPKT_PS2_PKii,@function
        .size           _ZN17fastertransformer31rebuild_sequence_length_paddingI6__halfEEvPKT_PS2_PKii,(.L_x_59 - _ZN17fastertransformer31rebuild_sequence_length_paddingI6__halfEEvPKT_PS2_PKii)
        .other          _ZN17fastertransformer31rebuild_sequence_length_paddingI6__halfEEvPKT_PS2_PKii,@"STO_CUDA_ENTRY STV_DEFAULT"
_ZN17fastertransformer31rebuild_sequence_length_paddingI6__halfEEvPKT_PS2_PKii:
.text._ZN17fastertransformer31rebuild_sequence_length_paddingI6__halfEEvPKT_PS2_PKii:
        /* <DEDUP_REMOVED lines=14> */
.L_x_12:
        /* <DEDUP_REMOVED lines=10> */
.L_x_13:
        /* <DEDUP_REMOVED lines=16> */
.L_x_59:


//--------------------- .text._ZN17fastertransformer31rebuild_sequence_length_paddingIfEEvPKT_PS1_PKii --------------------------
	.section	.text._ZN17fastertransformer31rebuild_sequence_length_paddingIfEEvPKT_PS1_PKii,"ax",@progbits
	.align	128
        .global         _ZN17fastertransformer31rebuild_sequence_length_paddingIfEEvPKT_PS1_PKii
        .type           _ZN17fastertransformer31rebuild_sequence_length_paddingIfEEvPKT_PS1_PKii,@function
        .size           _ZN17fastertransformer31rebuild_sequence_length_paddingIfEEvPKT_PS1_PKii,(.L_x_60 - _ZN17fastertransformer31rebuild_sequence_length_paddingIfEEvPKT_PS1_PKii)
        .other          _ZN17fastertransformer31rebuild_sequence_length_paddingIfEEvPKT_PS1_PKii,@"STO_CUDA_ENTRY STV_DEFAULT"
_ZN17fastertransformer31rebuild_sequence_length_paddingIfEEvPKT_PS1_PKii:
.text._ZN17fastertransformer31rebuild_sequence_length_paddingIfEEvPKT_PS1_PKii:
        /* <DEDUP_REMOVED lines=14> */
.L_x_14:
        /* <DEDUP_REMOVED lines=10> */
.L_x_15:
        /* <DEDUP_REMOVED lines=16> */
.L_x_60:


//--------------------- .text._ZN17fastertransformer31buildEncoderAttentionMaskKernelI6__halfEEvPT_PKii --------------------------
	.section	.text._ZN17fastertransformer31buildEncoderAttentionMaskKernelI6__halfEEvPT_PKii,"ax",@progbits
	.align	128
        .global         _ZN17fastertransformer31buildEncoderAttentionMaskKernelI6__halfEEvPT_PKii
        .type           _ZN17fastertransformer31buildEncoderAttentionMaskKernelI6__halfEEvPT_PKii,@function
        .size           _ZN17fastertransformer31buildEncoderAttentionMaskKernelI6__halfEEvPT_PKii,(.L_x_61 - _ZN17fastertransformer31buildEncoderAttentionMaskKernelI6__halfEEvPT_PKii)
        .other          _ZN17fastertransformer31buildEncoderAttentionMaskKernelI6__halfEEvPT_PKii,@"STO_CUDA_ENTRY STV_DEFAULT"
_ZN17fastertransformer31buildEncoderAttentionMaskKernelI6__halfEEvPT_PKii:
.text._ZN17fastertransformer31buildEncoderAttentionMaskKernelI6__halfEEvPT_PKii:
[----:B------:R-:W-:Y:S01]  /*0000*/  LDC R1, c[0x0][0x28] ;  /* 0x00000a00ff017b82 */ /* 0x000fe20000000800 */
[----:B------:R-:W0:Y:S07]  /*0010*/  S2R R13, SR_TID.X ;  /* 0x00000000000d7919 */ /* 0x000e2e0000002100 */
[----:B------:R-:W1:Y:S02]  /*0020*/  LDC R10, c[0x0][0x220] ;  /* 0x00008800ff0a7b82 */ /* 0x000e640000000800 */
[----:B-1----:R-:W-:-:S05]  /*0030*/  IMAD R0, R10, R10, RZ ;  /* 0x0000000a0a007224 */ /* 0x002fca00078e02ff */
[----:B0-----:R-:W-:-:S13]  /*0040*/  ISETP.GE.AND P0, PT, R13, R0, PT ;  /* 0x000000000d00720c */ /* 0x001fda0003f06270 */
[----:B------:R-:W-:Y:S05]  /*0050*/  @P0 EXIT ;  /* 0x000000000000094d */ /* 0x000fea0003800000 */
[----:B------:R-:W-:Y:S01]  /*0060*/  IABS R3, R10 ;  /* 0x0000000a00037213 */ /* 0x000fe20000000000 */
[----:B------:R-:W0:Y:S01]  /*0070*/  S2R R5, SR_CTAID.X ;  /* 0x0000000000057919 */ /* 0x000e220000002500 */
[----:B------:R-:W0:Y:S01]  /*0080*/  LDC.64 R6, c[0x0][0x218] ;  /* 0x00008600ff067b82 */ /* 0x000e220000000a00 */
[----:B------:R-:W-:Y:S01]  /*0090*/  ULDC.64 UR4, c[0x0][0x208] ;  /* 0x0000820000047ab9 */ /* 0x000fe20000000a00 */
[----:B------:R-:W1:Y:S06]  /*00a0*/  I2F.RP R11, R3 ;  /* 0x00000003000b7306 */ /* 0x000e6c0000209400 */
[----:B------:R-:W2:Y:S01]  /*00b0*/  LDC R4, c[0x0][0x220] ;  /* 0x00008800ff047b82 */ /* 0x000ea20000000800 */
[----:B------:R-:W-:Y:S01]  /*00c0*/  ULDC UR6, c[0x0][0x0] ;  /* 0x0000000000067ab9 */ /* 0x000fe20000000800 */
[----:B------:R-:W-:Y:S01]  /*00d0*/  ULDC.64 UR8, c[0x0][0x210] ;  /* 0x0000840000087ab9 */ /* 0x000fe20000000a00 */
[----:B-1----:R-:W1:Y:S01]  /*00e0*/  MUFU.RCP R11, R11 ;  /* 0x0000000b000b7308 */ /* 0x002e620000001000 */
[----:B0-----:R-:W-:-:S04]  /*00f0*/  IMAD.WIDE.U32 R6, R5, 0x4, R6 ;  /* 0x0000000405067825 */ /* 0x001fc800078e0006 */
[----:B-1----:R-:W-:Y:S01]  /*0100*/  VIADD R8, R11, 0xffffffe ;  /* 0x0ffffffe0b087836 */ /* 0x002fe20000000000 */
[----:B------:R0:W5:Y:S01]  /*0110*/  LDG.E R2, desc[UR4][R6.64] ;  /* 0x0000000406027981 */ /* 0x000162000c1e1900 */
[----:B------:R-:W-:Y:S01]  /*0120*/  IMAD R5, R5, R10, RZ ;  /* 0x0000000a05057224 */ /* 0x000fe200078e02ff */
[----:B--2---:R-:W-:Y:S01]  /*0130*/  ISETP.NE.AND P0, PT, R4, RZ, PT ;  /* 0x000000ff0400720c */ /* 0x004fe20003f05270 */
[----:B------:R1:W2:Y:S01]  /*0140*/  F2I.FTZ.U32.TRUNC.NTZ R9, R8 ;  /* 0x0000000800097305 */ /* 0x0002a2000021f000 */
[----:B------:R-:W-:Y:S01]  /*0150*/  IABS R11, R4 ;  /* 0x00000004000b7213 */ /* 0x000fe20000000000 */
[----:B------:R-:W-:Y:S02]  /*0160*/  IMAD R10, R5, R10, RZ ;  /* 0x0000000a050a7224 */ /* 0x000fe400078e02ff */
[----:B------:R-:W-:Y:S02]  /*0170*/  IMAD.MOV.U32 R5, RZ, RZ, R13 ;  /* 0x000000ffff057224 */ /* 0x000fe400078e000d */
[----:B-1----:R-:W-:-:S02]  /*0180*/  IMAD.MOV.U32 R8, RZ, RZ, RZ ;  /* 0x000000ffff087224 */ /* 0x002fc400078e00ff */
[----:B--2---:R-:W-:-:S04]  /*0190*/  IMAD.MOV R12, RZ, RZ, -R9 ;  /* 0x000000ffff0c7224 */ /* 0x004fc800078e0a09 */
[----:B0-----:R-:W-:-:S04]  /*01a0*/  IMAD R7, R12, R3, RZ ;  /* 0x000000030c077224 */ /* 0x001fc800078e02ff */
[----:B------:R-:W-:-:S07]  /*01b0*/  IMAD.HI.U32 R9, R9, R7, R8 ;  /* 0x0000000709097227 */ /* 0x000fce00078e0008 */
.L_x_16:
[----:B0-----:R-:W-:Y:S02]  /*01c0*/  IABS R8, R5 ;  /* 0x0000000500087213 */ /* 0x001fe40000000000 */
[----:B------:R-:W-:-:S03]  /*01d0*/  ISETP.GE.AND P2, PT, R5, RZ, PT ;  /* 0x000000ff0500720c */ /* 0x000fc60003f46270 */
[----:B------:R-:W-:-:S05]  /*01e0*/  IMAD.HI.U32 R6, R9, R8, RZ ;  /* 0x0000000809067227 */ /* 0x000fca00078e00ff */
[----:B------:R-:W-:-:S05]  /*01f0*/  IADD3 R7, -R6, RZ, RZ ;  /* 0x000000ff06077210 */ /* 0x000fca0007ffe1ff */
[----:B------:R-:W-:-:S05]  /*0200*/  IMAD R6, R11, R7, R8 ;  /* 0x000000070b067224 */ /* 0x000fca00078e0208 */
[----:B------:R-:W-:-:S13]  /*0210*/  ISETP.GT.U32.AND P1, PT, R3, R6, PT ;  /* 0x000000060300720c */ /* 0x000fda0003f24070 */
[----:B------:R-:W-:-:S05]  /*0220*/  @!P1 IMAD.IADD R6, R6, 0x1, -R11 ;  /* 0x0000000106069824 */ /* 0x000fca00078e0a0b */
[----:B------:R-:W-:-:S13]  /*0230*/  ISETP.GT.U32.AND P1, PT, R3, R6, PT ;  /* 0x000000060300720c */ /* 0x000fda0003f24070 */
[----:B------:R-:W-:-:S05]  /*0240*/  @!P1 IMAD.IADD R6, R6, 0x1, -R11 ;  /* 0x0000000106069824 */ /* 0x000fca00078e0a0b */
[----:B------:R-:W-:Y:S02]  /*0250*/  @!P2 IADD3 R6, -R6, RZ, RZ ;  /* 0x000000ff0606a210 */ /* 0x000fe40007ffe1ff */
[----:B------:R-:W-:Y:S02]  /*0260*/  @!P0 LOP3.LUT R6, RZ, R4, RZ, 0x33, !PT ;  /* 0x00000004ff068212 */ /* 0x000fe400078e33ff */
[----:B------:R-:W-:Y:S02]  /*0270*/  IADD3 R7, P2, R10, R5, RZ ;  /* 0x000000050a077210 */ /* 0x000fe40007f5e0ff */
[----:B-----5:R-:W-:Y:S02]  /*0280*/  ISETP.GE.AND P1, PT, R6, R2, PT ;  /* 0x000000020600720c */ /* 0x020fe40003f26270 */
[C---:B------:R-:W-:Y:S01]  /*0290*/  LEA.HI.X.SX32 R12, R5.reuse, RZ, 0x1, P2 ;  /* 0x000000ff050c7211 */ /* 0x040fe200010f0eff */
[----:B------:R-:W-:Y:S01]  /*02a0*/  VIADD R5, R5, UR6 ;  /* 0x0000000605057c36 */ /* 0x000fe20008000000 */
[----:B------:R-:W-:-:S04]  /*02b0*/  LEA R6, P2, R7, UR8, 0x1 ;  /* 0x0000000807067c11 */ /* 0x000fc8000f8408ff */
[----:B------:R-:W-:-:S05]  /*02c0*/  LEA.HI.X R7, R7, UR9, R12, 0x1, P2 ;  /* 0x0000000907077c11 */ /* 0x000fca00090f0c0c */
[----:B------:R-:W-:Y:S01]  /*02d0*/  @P1 PRMT R8, RZ, 0x7610, R8 ;  /* 0x00007610ff081816 */ /* 0x000fe20000000008 */
[----:B------:R-:W-:Y:S01]  /*02e0*/  @!P1 HADD2 R8, -RZ.H0_H0, 1, 1 ;  /* 0x3c003c00ff089430 */ /* 0x000fe20000000900 */
[----:B------:R-:W-:-:S04]  /*02f0*/  ISETP.GE.AND P1, PT, R5, R0, PT ;  /* 0x000000000500720c */ /* 0x000fc80003f26270 */
[----:B------:R0:W-:Y:S09]  /*0300*/  STG.E.U16 desc[UR4][R6.64], R8 ;  /* 0x0000000806007986 */ /* 0x0001f2000c101504 */
[----:B------:R-:W-:Y:S05]  /*0310*/  @!P1 BRA `(.L_x_16) ;  /* 0xfffffffc00a89947 */ /* 0x000fea000383ffff */
[----:B------:R-:W-:Y:S05]  /*0320*/  EXIT ;  /* 0x000000000000794d */ /* 0x000fea0003800000 */
.L_x_17:
        /* <DEDUP_REMOVED lines=13> */
.L_x_61:


//--------------------- .text._ZN17fastertransformer31buildEncoderAttentionMaskKernelIfEEvPT_PKii --------------------------
	.section	.text._ZN17fastertransformer31buildEncoderAttentionMaskKernelIfEEvPT_PKii,"ax",@progbits
	.align	128
        .global         _ZN17fastertransformer31buildEncoderAttentionMaskKernelIfEEvPT_PKii
        .type           _ZN17fastertransformer31buildEncoderAttentionMaskKernelIfEEvPT_PKii,@function
        .size           _ZN17fastertransformer31buildEncoderAttentionMaskKernelIfEEvPT_PKii,(.L_x_62 - _ZN17fastertransformer31buildEncoderAttentionMaskKernelIfEEvPT_PKii)
        .other          _ZN17fastertransformer31buildEncoderAttentionMaskKernelIfEEvPT_PKii,@"STO_CUDA_ENTRY STV_DEFAULT"
_ZN17fastertransformer31buildEncoderAttentionMaskKernelIfEEvPT_PKii:
.text._ZN17fastertransformer31buildEncoderAttentionMaskKernelIfEEvPT_PKii:
        /* <DEDUP_REMOVED lines=12> */
[----:B------:R-:W-:Y:S01]  /*00c0*/  ISETP.NE.AND P0, PT, R12, RZ, PT ;  /* 0x000000ff0c00720c */ /* 0x000fe20003f05270 */
[----:B------:R-:W-:Y:S01]  /*00d0*/  ULDC UR6, c[0x0][0x0] ;  /* 0x0000000000067ab9 */ /* 0x000fe20000000800 */
[----:B------:R-:W-:Y:S01]  /*00e0*/  ULDC.64 UR8, c[0x0][0x210] ;  /* 0x0000840000087ab9 */ /* 0x000fe20000000a00 */
[----:B-1----:R-:W1:Y:S01]  /*00f0*/  MUFU.RCP R5, R5 ;  /* 0x0000000500057308 */ /* 0x002e620000001000 */
[----:B0-----:R-:W-:-:S04]  /*0100*/  IMAD.WIDE.U32 R6, R13, 0x4, R6 ;  /* 0x000000040d067825 */ /* 0x001fc800078e0006 */
[----:B-1----:R-:W-:Y:S01]  /*0110*/  VIADD R9, R5, 0xffffffe ;  /* 0x0ffffffe05097836 */ /* 0x002fe20000000000 */
[----:B------:R0:W5:Y:S01]  /*0120*/  LDG.E R2, desc[UR4][R6.64] ;  /* 0x0000000406027981 */ /* 0x000162000c1e1900 */
[----:B------:R-:W-:-:S04]  /*0130*/  IMAD.MOV.U32 R5, RZ, RZ, R11 ;  /* 0x000000ffff057224 */ /* 0x000fc800078e000b */
[----:B------:R-:W1:Y:S01]  /*0140*/  F2I.FTZ.U32.TRUNC.NTZ R9, R9 ;  /* 0x0000000900097305 */ /* 0x000e62000021f000 */
[----:B0-----:R-:W-:Y:S02]  /*0150*/  IMAD R6, R13, R12, RZ ;  /* 0x0000000c0d067224 */ /* 0x001fe400078e02ff */
[----:B-1----:R-:W-:-:S04]  /*0160*/  IMAD.MOV R8, RZ, RZ, -R9 ;  /* 0x000000ffff087224 */ /* 0x002fc800078e0a09 */
[----:B------:R-:W-:Y:S02]  /*0170*/  IMAD R15, R8, R3, RZ ;  /* 0x00000003080f7224 */ /* 0x000fe400078e02ff */
[----:B------:R-:W-:-:S04]  /*0180*/  IMAD.MOV.U32 R8, RZ, RZ, RZ ;  /* 0x000000ffff087224 */ /* 0x000fc800078e00ff */
[----:B------:R-:W-:Y:S01]  /*0190*/  IMAD.HI.U32 R10, R9, R15, R8 ;  /* 0x0000000f090a7227 */ /* 0x000fe200078e0008 */
[----:B------:R-:W-:-:S03]  /*01a0*/  LOP3.LUT R9, RZ, R12, RZ, 0x33, !PT ;  /* 0x0000000cff097212 */ /* 0x000fc600078e33ff */
[----:B--2---:R-:W-:-:S07]  /*01b0*/  IMAD R8, R6, R12, RZ ;  /* 0x0000000c06087224 */ /* 0x004fce00078e02ff */
.L_x_18:
[----:B0-----:R-:W-:Y:S02]  /*01c0*/  IABS R7, R5 ;  /* 0x0000000500077213 */ /* 0x001fe40000000000 */
[----:B------:R-:W-:Y:S02]  /*01d0*/  IABS R11, R4 ;  /* 0x00000004000b7213 */ /* 0x000fe40000000000 */
[----:B------:R-:W-:Y:S01]  /*01e0*/  ISETP.GE.AND P2, PT, R5, RZ, PT ;  /* 0x000000ff0500720c */ /* 0x000fe20003f46270 */
[----:B------:R-:W-:-:S04]  /*01f0*/  IMAD.HI.U32 R6, R10, R7, RZ ;  /* 0x000000070a067227 */ /* 0x000fc800078e00ff */
[----:B------:R-:W-:-:S04]  /*0200*/  IMAD.MOV R6, RZ, RZ, -R6 ;  /* 0x000000ffff067224 */ /* 0x000fc800078e0a06 */
[----:B------:R-:W-:-:S05]  /*0210*/  IMAD R6, R11, R6, R7 ;  /* 0x000000060b067224 */ /* 0x000fca00078e0207 */
[----:B------:R-:W-:-:S13]  /*0220*/  ISETP.GT.U32.AND P1, PT, R3, R6, PT ;  /* 0x000000060300720c */ /* 0x000fda0003f24070 */
[----:B------:R-:W-:-:S05]  /*0230*/  @!P1 IMAD.IADD R6, R6, 0x1, -R11 ;  /* 0x0000000106069824 */ /* 0x000fca00078e0a0b */
[----:B------:R-:W-:-:S13]  /*0240*/  ISETP.GT.U32.AND P1, PT, R3, R6, PT ;  /* 0x000000060300720c */ /* 0x000fda0003f24070 */
[----:B------:R-:W-:Y:S01]  /*0250*/  @!P1 IMAD.IADD R6, R6, 0x1, -R11 ;  /* 0x0000000106069824 */ /* 0x000fe200078e0a0b */
[----:B------:R-:W-:-:S03]  /*0260*/  IADD3 R11, P1, R8, R5, RZ ;  /* 0x00000005080b7210 */ /* 0x000fc60007f3e0ff */
[----:B------:R-:W-:Y:S01]  /*0270*/  @!P2 IMAD.MOV R6, RZ, RZ, -R6 ;  /* 0x000000ffff06a224 */ /* 0x000fe200078e0a06 */
[C---:B------:R-:W-:Y:S01]  /*0280*/  LEA.HI.X.SX32 R12, R5.reuse, RZ, 0x1, P1 ;  /* 0x000000ff050c7211 */ /* 0x040fe200008f0eff */
[----:B------:R-:W-:-:S03]  /*0290*/  VIADD R5, R5, UR6 ;  /* 0x0000000605057c36 */ /* 0x000fc60008000000 */
[----:B------:R-:W-:Y:S02]  /*02a0*/  SEL R7, R9, R6, !P0 ;  /* 0x0000000609077207 */ /* 0x000fe40004000000 */
[----:B------:R-:W-:Y:S02]  /*02b0*/  LEA R6, P2, R11, UR8, 0x2 ;  /* 0x000000080b067c11 */ /* 0x000fe4000f8410ff */
[----:B-----5:R-:W-:Y:S02]  /*02c0*/  ISETP.GE.AND P1, PT, R7, R2, PT ;  /* 0x000000020700720c */ /* 0x020fe40003f26270 */
[----:B------:R-:W-:Y:S02]  /*02d0*/  LEA.HI.X R7, R11, UR9, R12, 0x2, P2 ;  /* 0x000000090b077c11 */ /* 0x000fe400090f140c */
[----:B------:R-:W-:Y:S02]  /*02e0*/  FSEL R11, RZ, 1, P1 ;  /* 0x3f800000ff0b7808 */ /* 0x000fe40000800000 */
[----:B------:R-:W-:-:S03]  /*02f0*/  ISETP.GE.AND P1, PT, R5, R0, PT ;  /* 0x000000000500720c */ /* 0x000fc60003f26270 */
[----:B------:R0:W-:Y:S10]  /*0300*/  STG.E desc[UR4][R6.64], R11 ;  /* 0x0000000b06007986 */ /* 0x0001f4000c101904 */
[----:B------:R-:W-:Y:S05]  /*0310*/  @!P1 BRA `(.L_x_18) ;  /* 0xfffffffc00a89947 */ /* 0x000fea000383ffff */
[----:B------:R-:W-:Y:S05]  /*0320*/  EXIT ;  /* 0x000000000000794d */ /* 0x000fea0003800000 */
.L_x_19:
        /* <DEDUP_REMOVED lines=13> */
.L_x_62:


//--------------------- .text._ZN17fastertransformer25getTrtPaddingOffsetKernelEPiPKiii --------------------------
	.section	.text._ZN17fastertransformer25getTrtPaddingOffsetKernelEPiPKiii,"ax",@progbits
	.align	128
        .global         _ZN17fastertransformer25getTrtPaddingOffsetKernelEPiPKiii
        .type           _ZN17fastertransformer25getTrtPaddingOffsetKernelEPiPKiii,@function
        .size           _ZN17fastertransformer25getTrtPaddingOffsetKernelEPiPKiii,(.L_x_63 - _ZN17fastertransformer25getTrtPaddingOffsetKernelEPiPKiii)
        .other          _ZN17fastertransformer25getTrtPaddingOffsetKernelEPiPKiii,@"STO_CUDA_ENTRY STV_DEFAULT"
_ZN17fastertransformer25getTrtPaddingOffsetKernelEPiPKiii:
.text._ZN17fastertransformer25getTrtPaddingOffsetKernelEPiPKiii:
[----:B------:R-:W-:Y:S01]  /*0000*/  LDC R1, c[0x0][0x28] ;  /* 0x00000a00ff017b82 */ /* 0x000fe20000000800 */
[----:B------:R-:W0:Y:S01]  /*0010*/  S2R R0, SR_TID.X ;  /* 0x0000000000007919 */ /* 0x000e220000002100 */
[----:B------:R-:W-:Y:S01]  /*0020*/  ULDC.64 UR10, c[0x0][0x208] ;  /* 0x00008200000a7ab9 */ /* 0x000fe20000000a00 */
[----:B------:R-:W-:Y:S01]  /*0030*/  BSSY B0, `(.L_x_20) ;  /* 0x000004e000007945 */ /* 0x000fe20003800000 */
[----:B0-----:R-:W-:-:S13]  /*0040*/  ISETP.NE.AND P0, PT, R0, RZ, PT ;  /* 0x000000ff0000720c */ /* 0x001fda0003f05270 */
[----:B------:R-:W-:Y:S05]  /*0050*/  @P0 BRA `(.L_x_21) ;  /* 0x00000004002c0947 */ /* 0x000fea0003800000 */
[----:B------:R-:W0:Y:S01]  /*0060*/  LDC R3, c[0x0][0x220] ;  /* 0x00008800ff037b82 */ /* 0x000e220000000800 */
[----:B------:R-:W-:-:S07]  /*0070*/  UMOV UR4, 0x400 ;  /* 0x0000040000047882 */ /* 0x000fce0000000000 */
[----:B------:R-:W1:Y:S01]  /*0080*/  S2UR UR5, SR_CgaCtaId ;  /* 0x00000000000579c3 */ /* 0x000e620000008800 */
[----:B0-----:R-:W-:Y:S01]  /*0090*/  ISETP.GE.AND P0, PT, R3, 0x1, PT ;  /* 0x000000010300780c */ /* 0x001fe20003f06270 */
[----:B-1----:R-:W-:-:S09]  /*00a0*/  ULEA UR5, UR5, UR4, 0x18 ;  /* 0x0000000405057291 */ /* 0x002fd2000f8ec03f */
[----:B------:R-:W-:Y:S03]  /*00b0*/  STS [UR5], RZ ;  /* 0x000000ffff007988 */ /* 0x000fe60008000805 */
[----:B------:R-:W-:Y:S05]  /*00c0*/  @!P0 BRA `(.L_x_21) ;  /* 0x0000000400108947 */ /* 0x000fea0003800000 */
[C---:B------:R-:W-:Y:S01]  /*00d0*/  VIADD R2, R3.reuse, 0xffffffff ;  /* 0xffffffff03027836 */ /* 0x040fe20000000000 */
[----:B------:R-:W-:Y:S01]  /*00e0*/  LOP3.LUT R10, R3, 0x3, RZ, 0xc0, !PT ;  /* 0x00000003030a7812 */ /* 0x000fe200078ec0ff */
[----:B------:R-:W-:-:S03]  /*00f0*/  UMOV UR4, URZ ;  /* 0x0000003f00047c82 */ /* 0x000fc60008000000 */
[----:B------:R-:W-:Y:S02]  /*0100*/  ISETP.GE.U32.AND P1, PT, R2, 0x3, PT ;  /* 0x000000030200780c */ /* 0x000fe40003f26070 */
[----:B------:R-:W-:-:S11]  /*0110*/  ISETP.NE.AND P0, PT, R10, RZ, PT ;  /* 0x000000ff0a00720c */ /* 0x000fd60003f05270 */
[----:B------:R-:W-:Y:S05]  /*0120*/  @!P1 BRA `(.L_x_22) ;  /* 0x00000000009c9947 */ /* 0x000fea0003800000 */
[----:B------:R-:W0:Y:S01]  /*0130*/  LDC R9, c[0x0][0x21c] ;  /* 0x00008700ff097b82 */ /* 0x000e220000000800 */
[----:B------:R-:W-:Y:S01]  /*0140*/  ULDC UR4, c[0x0][0x224] ;  /* 0x0000890000047ab9 */ /* 0x000fe20000000800 */
[----:B------:R-:W-:Y:S01]  /*0150*/  ULDC UR8, c[0x0][0x218] ;  /* 0x0000860000087ab9 */ /* 0x000fe20000000800 */
[----:B------:R-:W-:Y:S01]  /*0160*/  USHF.L.U32 UR7, UR4, 0x2, URZ ;  /* 0x0000000204077899 */ /* 0x000fe2000800063f */
[----:B------:R-:W-:Y:S01]  /*0170*/  IMAD.IADD R14, R10, 0x1, -R3 ;  /* 0x000000010a0e7824 */ /* 0x000fe200078e0a03 */
[----:B------:R-:W-:Y:S01]  /*0180*/  USHF.L.U32 UR6, UR4, 0x1, URZ ;  /* 0x0000000104067899 */ /* 0x000fe2000800063f */
[----:B------:R-:W-:Y:S01]  /*0190*/  IMAD.U32 R8, RZ, RZ, UR8 ;  /* 0x00000008ff087e24 */ /* 0x000fe2000f8e00ff */
[----:B------:R-:W-:Y:S01]  /*01a0*/  UIMAD UR4, UR4, 0x3, URZ ;  /* 0x00000003040478a4 */ /* 0x000fe2000f8e023f */
[----:B------:R-:W-:Y:S01]  /*01b0*/  ULDC UR9, c[0x0][0x224] ;  /* 0x0000890000097ab9 */ /* 0x000fe20000000800 */
[----:B------:R-:W-:Y:S01]  /*01c0*/  IMAD.U32 R11, RZ, RZ, UR7 ;  /* 0x00000007ff0b7e24 */ /* 0x000fe2000f8e00ff */
[----:B------:R-:W-:Y:S01]  /*01d0*/  MOV R2, UR9 ;  /* 0x0000000900027c02 */ /* 0x000fe20008000f00 */
[----:B------:R-:W-:-:S02]  /*01e0*/  IMAD.U32 R4, RZ, RZ, UR6 ;  /* 0x00000006ff047e24 */ /* 0x000fc4000f8e00ff */
[----:B------:R-:W-:Y:S01]  /*01f0*/  MOV R6, UR4 ;  /* 0x0000000400067c02 */ /* 0x000fe20008000f00 */
[----:B------:R-:W-:Y:S01]  /*0200*/  UMOV UR4, URZ ;  /* 0x0000003f00047c82 */ /* 0x000fe20008000000 */
[----:B------:R-:W-:-:S05]  /*0210*/  UMOV UR6, UR5 ;  /* 0x0000000500067c82 */ /* 0x000fca0008000000 */
.L_x_23:
[----:B0-----:R-:W2:Y:S04]  /*0220*/  LDG.E R3, desc[UR10][R8.64] ;  /* 0x0000000a08037981 */ /* 0x001ea8000c1e1900 */
[----:B------:R-:W3:Y:S04]  /*0230*/  LDG.E R13, desc[UR10][R8.64+0x4] ;  /* 0x0000040a080d7981 */ /* 0x000ee8000c1e1900 */
[----:B------:R-:W4:Y:S04]  /*0240*/  LDG.E R7, desc[UR10][R8.64+0xc] ;  /* 0x00000c0a08077981 */ /* 0x000f28000c1e1900 */
[----:B------:R0:W5:Y:S04]  /*0250*/  LDG.E R5, desc[UR10][R8.64+0x8] ;  /* 0x0000080a08057981 */ /* 0x000168000c1e1900 */
[----:B------:R-:W2:Y:S01]  /*0260*/  LDS R12, [UR6] ;  /* 0x00000006ff0c7984 */ /* 0x000ea20008000800 */
[----:B------:R-:W-:-:S03]  /*0270*/  UIADD3 UR4, UR4, 0x4, URZ ;  /* 0x0000000404047890 */ /* 0x000fc6000fffe03f */
[----:B------:R1:W-:Y:S01]  /*0280*/  STS [UR6+0x20], R11 ;  /* 0x0000200bff007988 */ /* 0x0003e20008000806 */
[----:B0-----:R-:W-:Y:S01]  /*0290*/  IADD3 R8, P2, R8, 0x10, RZ ;  /* 0x0000001008087810 */ /* 0x001fe20007f5e0ff */
[----:B-1----:R-:W-:-:S03]  /*02a0*/  VIADD R11, R11, UR7 ;  /* 0x000000070b0b7c36 */ /* 0x002fc60008000000 */
[----:B------:R-:W-:Y:S01]  /*02b0*/  IADD3.X R9, RZ, R9, RZ, P2, !PT ;  /* 0x00000009ff097210 */ /* 0x000fe200017fe4ff */
[----:B--2---:R-:W-:Y:S02]  /*02c0*/  IMAD.IADD R12, R3, 0x1, R12 ;  /* 0x00000001030c7824 */ /* 0x004fe400078e020c */
[----:B---3--:R-:W-:Y:S02]  /*02d0*/  IMAD.IADD R3, R13, 0x1, R2 ;  /* 0x000000010d037824 */ /* 0x008fe400078e0202 */
[----:B------:R-:W-:-:S05]  /*02e0*/  VIADD R13, R14, UR4 ;  /* 0x000000040e0d7c36 */ /* 0x000fca0008000000 */
[----:B------:R-:W-:Y:S01]  /*02f0*/  ISETP.NE.AND P1, PT, R13, RZ, PT ;  /* 0x000000ff0d00720c */ /* 0x000fe20003f25270 */
[----:B----4-:R-:W-:Y:S01]  /*0300*/  IMAD.IADD R7, R7, 0x1, R6 ;  /* 0x0000000107077824 */ /* 0x010fe200078e0206 */
[----:B-----5:R-:W-:Y:S01]  /*0310*/  IADD3 R5, R5, R4, RZ ;  /* 0x0000000405057210 */ /* 0x020fe20007ffe0ff */
[----:B------:R-:W-:Y:S04]  /*0320*/  STS [UR6+0x4], R12 ;  /* 0x0000040cff007988 */ /* 0x000fe80008000806 */
[----:B------:R-:W-:Y:S04]  /*0330*/  STS.128 [UR6+0x10], R4 ;  /* 0x00001004ff007988 */ /* 0x000fe80008000c06 */
[----:B------:R0:W-:Y:S01]  /*0340*/  STS.64 [UR6+0x8], R2 ;  /* 0x00000802ff007988 */ /* 0x0001e20008000a06 */
[----:B------:R-:W-:Y:S01]  /*0350*/  UIADD3 UR6, UR6, 0x20, URZ ;  /* 0x0000002006067890 */ /* 0x000fe2000fffe03f */
[----:B0-----:R-:W-:Y:S01]  /*0360*/  VIADD R2, R2, UR7 ;  /* 0x0000000702027c36 */ /* 0x001fe20008000000 */
[----:B------:R-:W-:Y:S01]  /*0370*/  IADD3 R4, R4, UR7, RZ ;  /* 0x0000000704047c10 */ /* 0x000fe2000fffe0ff */
[----:B------:R-:W-:Y:S01]  /*0380*/  VIADD R6, R6, UR7 ;  /* 0x0000000706067c36 */ /* 0x000fe20008000000 */
[----:B------:R-:W-:Y:S08]  /*0390*/  @P1 BRA `(.L_x_23) ;  /* 0xfffffffc00a01947 */ /* 0x000ff0000383ffff */
.L_x_22:
[----:B------:R-:W-:Y:S05]  /*03a0*/  @!P0 BRA `(.L_x_21) ;  /* 0x0000000000588947 */ /* 0x000fea0003800000 */
[----:B------:R-:W-:Y:S01]  /*03b0*/  UIADD3 UR8, UR4, 0x1, URZ ;  /* 0x0000000104087890 */ /* 0x000fe2000fffe03f */
[----:B------:R-:W-:Y:S01]  /*03c0*/  ULDC UR12, c[0x0][0x224] ;  /* 0x00008900000c7ab9 */ /* 0x000fe20000000800 */
[----:B------:R-:W-:Y:S02]  /*03d0*/  ULEA UR9, UR4, UR5, 0x3 ;  /* 0x0000000504097291 */ /* 0x000fe4000f8e183f */
[----:B------:R-:W-:Y:S01]  /*03e0*/  UIMAD UR8, UR8, UR12, URZ ;  /* 0x0000000c080872a4 */ /* 0x000fe2000f8e023f */
[----:B------:R-:W-:Y:S01]  /*03f0*/  ULDC.64 UR6, c[0x0][0x218] ;  /* 0x0000860000067ab9 */ /* 0x000fe20000000a00 */
[----:B------:R-:W-:Y:S02]  /*0400*/  UIADD3 UR9, UR9, 0x8, URZ ;  /* 0x0000000809097890 */ /* 0x000fe4000fffe03f */
[----:B------:R-:W-:Y:S02]  /*0410*/  UIMAD.WIDE UR4, UR4, 0x4, UR6 ;  /* 0x00000004040478a5 */ /* 0x000fe4000f8e0206 */
[----:B------:R-:W-:-:S10]  /*0420*/  IMAD.U32 R4, RZ, RZ, UR8 ;  /* 0x00000008ff047e24 */ /* 0x000fd4000f8e00ff */
.L_x_24:
[----:B------:R-:W-:Y:S01]  /*0430*/  MOV R2, UR4 ;  /* 0x0000000400027c02 */ /* 0x000fe20008000f00 */
[----:B------:R-:W-:Y:S01]  /*0440*/  IMAD.U32 R3, RZ, RZ, UR5 ;  /* 0x00000005ff037e24 */ /* 0x000fe2000f8e00ff */
[----:B0-----:R-:W0:Y:S04]  /*0450*/  LDS R5, [UR9+-0x8] ;  /* 0xfffff809ff057984 */ /* 0x001e280008000800 */
[----:B------:R-:W0:Y:S01]  /*0460*/  LDG.E R2, desc[UR10][R2.64] ;  /* 0x0000000a02027981 */ /* 0x000e22000c1e1900 */
[----:B------:R-:W-:Y:S01]  /*0470*/  IADD3 R10, R10, -0x1, RZ ;  /* 0xffffffff0a0a7810 */ /* 0x000fe20007ffe0ff */
[----:B------:R-:W-:Y:S02]  /*0480*/  UIADD3 UR4, UP0, UR4, 0x4, URZ ;  /* 0x0000000404047890 */ /* 0x000fe4000ff1e03f */
[----:B------:R1:W-:Y:S01]  /*0490*/  STS [UR9], R4 ;  /* 0x00000004ff007988 */ /* 0x0003e20008000809 */
[----:B------:R-:W-:Y:S01]  /*04a0*/  ISETP.NE.AND P0, PT, R10, RZ, PT ;  /* 0x000000ff0a00720c */ /* 0x000fe20003f05270 */
[----:B------:R-:W-:Y:S01]  /*04b0*/  UIADD3.X UR5, URZ, UR5, URZ, UP0, !UPT ;  /* 0x000000053f057290 */ /* 0x000fe200087fe43f */
[----:B-1----:R-:W-:-:S02]  /*04c0*/  VIADD R4, R4, UR12 ;  /* 0x0000000c04047c36 */ /* 0x002fc40008000000 */
[----:B0-----:R-:W-:-:S05]  /*04d0*/  IMAD.IADD R5, R2, 0x1, R5 ;  /* 0x0000000102057824 */ /* 0x001fca00078e0205 */
[----:B------:R0:W-:Y:S01]  /*04e0*/  STS [UR9+-0x4], R5 ;  /* 0xfffffc05ff007988 */ /* 0x0001e20008000809 */
[----:B------:R-:W-:-:S03]  /*04f0*/  UIADD3 UR9, UR9, 0x8, URZ ;  /* 0x0000000809097890 */ /* 0x000fc6000fffe03f */
[----:B------:R-:W-:Y:S09]  /*0500*/  @P0 BRA `(.L_x_24) ;  /* 0xfffffffc00c80947 */ /* 0x000ff2000383ffff */
.L_x_21:
[----:B------:R-:W-:Y:S05]  /*0510*/  BSYNC B0 ;  /* 0x0000000000007941 */ /* 0x000fea0003800000 */
.L_x_20:
[----:B------:R-:W-:Y:S06]  /*0520*/  BAR.SYNC.DEFER_BLOCKING 0x0 ;  /* 0x0000000000007b1d */ /* 0x000fec0000010000 */
[----:B------:R-:W-:Y:S02]  /*0530*/  ULDC UR4, c[0x0][0x220] ;  /* 0x0000880000047ab9 */ /* 0x000fe40000000800 */
[----:B------:R-:W-:-:S06]  /*0540*/  USHF.L.U32 UR4, UR4, 0x1, URZ ;  /* 0x0000000104047899 */ /* 0x000fcc000800063f */
[----:B------:R-:W-:-:S13]  /*0550*/  ISETP.GT.AND P0, PT, R0, UR4, PT ;  /* 0x0000000400007c0c */ /* 0x000fda000bf04270 */
[----:B------:R-:W-:Y:S05]  /*0560*/  @P0 EXIT ;  /* 0x000000000000094d */ /* 0x000fea0003800000 */
[----:B------:R-:W1:Y:S01]  /*0570*/  S2UR UR6, SR_CgaCtaId ;  /* 0x00000000000679c3 */ /* 0x000e620000008800 */
[----:B------:R-:W-:-:S07]  /*0580*/  UMOV UR5, 0x400 ;  /* 0x0000040000057882 */ /* 0x000fce0000000000 */
[----:B0-----:R-:W0:Y:S01]  /*0590*/  LDC.64 R4, c[0x0][0x210] ;  /* 0x00008400ff047b82 */ /* 0x001e220000000a00 */
[----:B-1----:R-:W-:-:S03]  /*05a0*/  ULEA UR5, UR6, UR5, 0x18 ;  /* 0x0000000506057291 */ /* 0x002fc6000f8ec03f */
[----:B------:R-:W-:-:S09]  /*05b0*/  ULDC UR6, c[0x0][0x0] ;  /* 0x0000000000067ab9 */ /* 0x000fd20000000800 */
.L_x_25:
[C---:B------:R-:W-:Y:S01]  /*05c0*/  LEA R6, R0.reuse, UR5, 0x2 ;  /* 0x0000000500067c11 */ /* 0x040fe2000f8e10ff */
[C---:B01----:R-:W-:Y:S01]  /*05d0*/  IMAD.WIDE R2, R0.reuse, 0x4, R4 ;  /* 0x0000000400027825 */ /* 0x043fe200078e0204 */
[----:B------:R-:W-:-:S03]  /*05e0*/  IADD3 R0, R0, UR6, RZ ;  /* 0x0000000600007c10 */ /* 0x000fc6000fffe0ff */
[----:B------:R-:W0:Y:S01]  /*05f0*/  LDS R7, [R6] ;  /* 0x0000000006077984 */ /* 0x000e220000000800 */
[----:B------:R-:W-:-:S03]  /*0600*/  ISETP.GT.AND P0, PT, R0, UR4, PT ;  /* 0x0000000400007c0c */ /* 0x000fc6000bf04270 */
[----:B0-----:R1:W-:Y:S10]  /*0610*/  STG.E desc[UR10][R2.64], R7 ;  /* 0x0000000702007986 */ /* 0x0013f4000c10190a */
[----:B------:R-:W-:Y:S05]  /*0620*/  @!P0 BRA `(.L_x_25) ;  /* 0xfffffffc00e48947 */ /* 0x000fea000383ffff */
[----:B------:R-:W-:Y:S05]  /*0630*/  EXIT ;  /* 0x000000000000794d */ /* 0x000fea0003800000 */
.L_x_26:
        /* <DEDUP_REMOVED lines=12> */
.L_x_63:


//--------------------- .text._ZN17fastertransformer25getTrtPaddingOffsetKernelEPiPKii --------------------------
	.section	.text._ZN17fastertransformer25getTrtPaddingOffsetKernelEPiPKii,"ax",@progbits
	.align	128
        .global         _ZN17fastertransformer25getTrtPaddingOffsetKernelEPiPKii
        .type           _ZN17fastertransformer25getTrtPaddingOffsetKernelEPiPKii,@function
        .size           _ZN17fastertransformer25getTrtPaddingOffsetKernelEPiPKii,(.L_x_64 - _ZN17fastertransformer25getTrtPaddingOffsetKernelEPiPKii)
        .other          _ZN17fastertransformer25getTrtPaddingOffsetKernelEPiPKii,@"STO_CUDA_ENTRY STV_DEFAULT"
_ZN17fastertransformer25getTrtPaddingOffsetKernelEPiPKii:
.text._ZN17fastertransformer25getTrtPaddingOffsetKernelEPiPKii:
        /* <DEDUP_REMOVED lines=14> */
[----:B------:R-:W-:Y:S01]  /*00e0*/  UMOV UR4, URZ ;  /* 0x0000003f00047c82 */ /* 0x000fe20008000000 */
[----:B------:R-:W-:Y:S01]  /*00f0*/  IMAD.MOV.U32 R20, RZ, RZ, RZ ;  /* 0x000000ffff147224 */ /* 0x000fe200078e00ff */
[----:B------:R-:W-:Y:S02]  /*0100*/  LOP3.LUT R18, R19, 0x3, RZ, 0xc0, !PT ;  /* 0x0000000313127812 */ /* 0x000fe400078ec0ff */
[----:B------:R-:W-:-:S13]  /*0110*/  ISETP.GE.U32.AND P0, PT, R2, 0x3, PT ;  /* 0x000000030200780c */ /* 0x000fda0003f06070 */
[----:B------:R-:W-:Y:S05]  /*0120*/  @!P0 BRA `(.L_x_29) ;  /* 0x0000000400ac8947 */ /* 0x000fea0003800000 */
[----:B------:R-:W-:Y:S01]  /*0130*/  IMAD.IADD R19, R19, 0x1, -R18 ;  /* 0x0000000113137824 */ /* 0x000fe200078e0a12 */
[----:B------:R-:W-:Y:S01]  /*0140*/  ULDC.64 UR6, c[0x0][0x218] ;  /* 0x0000860000067ab9 */ /* 0x000fe20000000a00 */
[----:B------:R-:W-:Y:S01]  /*0150*/  UMOV UR4, URZ ;  /* 0x0000003f00047c82 */ /* 0x000fe20008000000 */
[----:B------:R-:W-:Y:S01]  /*0160*/  IMAD.U32 R2, RZ, RZ, UR6 ;  /* 0x00000006ff027e24 */ /* 0x000fe2000f8e00ff */
[----:B------:R-:W-:Y:S01]  /*0170*/  UMOV UR6, UR5 ;  /* 0x0000000500067c82 */ /* 0x000fe20008000000 */
[----:B------:R-:W-:Y:S01]  /*0180*/  ISETP.GT.AND P0, PT, R19, RZ, PT ;  /* 0x000000ff1300720c */ /* 0x000fe20003f04270 */
[----:B------:R-:W-:Y:S01]  /*0190*/  IMAD.U32 R3, RZ, RZ, UR7 ;  /* 0x00000007ff037e24 */ /* 0x000fe2000f8e00ff */
[----:B------:R-:W-:-:S11]  /*01a0*/  HFMA2.MMA R20, -RZ, RZ, 0, 0 ;  /* 0x00000000ff147435 */ /* 0x000fd600000001ff */
[----:B------:R-:W-:Y:S05]  /*01b0*/  @!P0 BRA `(.L_x_30) ;  /* 0x00000004003c8947 */ /* 0x000fea0003800000 */
[----:B------:R-:W-:Y:S02]  /*01c0*/  ISETP.GT.AND P1, PT, R19, 0xc, PT ;  /* 0x0000000c1300780c */ /* 0x000fe40003f24270 */
[----:B------:R-:W-:-:S11]  /*01d0*/  PLOP3.LUT P0, PT, PT, PT, PT, 0x80, 0x0 ;  /* 0x000000000000781c */ /* 0x000fd60003f0f070 */
[----:B------:R-:W-:Y:S05]  /*01e0*/  @!P1 BRA `(.L_x_31) ;  /* 0x0000000000b89947 */ /* 0x000fea0003800000 */
[----:B------:R-:W-:-:S13]  /*01f0*/  PLOP3.LUT P0, PT, PT, PT, PT, 0x8, 0x0 ;  /* 0x000000000000781c */ /* 0x000fda0003f0e170 */
.L_x_32:
[----:B0-----:R-:W2:Y:S04]  /*0200*/  LDG.E R21, desc[UR10][R2.64] ;  /* 0x0000000a02157981 */ /* 0x001ea8000c1e1900 */
[----:B------:R-:W3:Y:S04]  /*0210*/  LDG.E R16, desc[UR10][R2.64+0x4] ;  /* 0x0000040a02107981 */ /* 0x000ee8000c1e1900 */
[----:B------:R-:W4:Y:S04]  /*0220*/  LDG.E R17, desc[UR10][R2.64+0x8] ;  /* 0x0000080a02117981 */ /* 0x000f28000c1e1900 */
[----:B------:R-:W5:Y:S04]  /*0230*/  LDG.E R4, desc[UR10][R2.64+0xc] ;  /* 0x00000c0a02047981 */ /* 0x000f68000c1e1900 */
        /* <DEDUP_REMOVED lines=11> */
[----:B------:R0:W5:Y:S01]  /*02f0*/  LDG.E R22, desc[UR10][R2.64+0x3c] ;  /* 0x00003c0a02167981 */ /* 0x000162000c1e1900 */
[----:B------:R-:W-:Y:S01]  /*0300*/  VIADD R19, R19, 0xfffffff0 ;  /* 0xfffffff013137836 */ /* 0x000fe20000000000 */
[----:B------:R-:W-:-:S04]  /*0310*/  UIADD3 UR4, UR4, 0x10, URZ ;  /* 0x0000001004047890 */ /* 0x000fc8000fffe03f */
[----:B------:R-:W-:Y:S02]  /*0320*/  ISETP.GT.AND P1, PT, R19, 0xc, PT ;  /* 0x0000000c1300780c */ /* 0x000fe40003f24270 */
[----:B0-----:R-:W-:-:S04]  /*0330*/  IADD3 R2, P2, R2, 0x40, RZ ;  /* 0x0000004002027810 */ /* 0x001fc80007f5e0ff */
[----:B------:R-:W-:Y:S01]  /*0340*/  IADD3.X R3, RZ, R3, RZ, P2, !PT ;  /* 0x00000003ff037210 */ /* 0x000fe200017fe4ff */
[----:B--2---:R-:W-:-:S05]  /*0350*/  IMAD.IADD R21, R21, 0x1, R20 ;  /* 0x0000000115157824 */ /* 0x004fca00078e0214 */
[----:B---3--:R-:W-:Y:S01]  /*0360*/  IADD3 R16, R21, R16, RZ ;  /* 0x0000001015107210 */ /* 0x008fe20007ffe0ff */
[----:B------:R0:W-:Y:S04]  /*0370*/  STS [UR6+0x4], R21 ;  /* 0x00000415ff007988 */ /* 0x0001e80008000806 */
[----:B----4-:R-:W-:-:S04]  /*0380*/  IMAD.IADD R17, R17, 0x1, R16 ;  /* 0x0000000111117824 */ /* 0x010fc800078e0210 */
[----:B-----5:R-:W-:Y:S01]  /*0390*/  IMAD.IADD R4, R17, 0x1, R4 ;  /* 0x0000000111047824 */ /* 0x020fe200078e0204 */
[----:B------:R0:W-:Y:S03]  /*03a0*/  STS.64 [UR6+0x8], R16 ;  /* 0x00000810ff007988 */ /* 0x0001e60008000a06 */
[----:B------:R-:W-:-:S05]  /*03b0*/  IMAD.IADD R5, R4, 0x1, R5 ;  /* 0x0000000104057824 */ /* 0x000fca00078e0205 */
[----:B------:R-:W-:-:S05]  /*03c0*/  IADD3 R6, R5, R6, RZ ;  /* 0x0000000605067210 */ /* 0x000fca0007ffe0ff */
[----:B------:R-:W-:-:S04]  /*03d0*/  IMAD.IADD R7, R7, 0x1, R6 ;  /* 0x0000000107077824 */ /* 0x000fc800078e0206 */
[----:B------:R-:W-:Y:S01]  /*03e0*/  IMAD.IADD R8, R7, 0x1, R8 ;  /* 0x0000000107087824 */ /* 0x000fe200078e0208 */
[----:B------:R0:W-:Y:S04]  /*03f0*/  STS.128 [UR6+0x10], R4 ;  /* 0x00001004ff007988 */ /* 0x0001e80008000c06 */
[----:B------:R-:W-:-:S05]  /*0400*/  IADD3 R9, R8, R9, RZ ;  /* 0x0000000908097210 */ /* 0x000fca0007ffe0ff */
[----:B------:R-:W-:-:S04]  /*0410*/  IMAD.IADD R10, R9, 0x1, R10 ;  /* 0x00000001090a7824 */ /* 0x000fc800078e020a */
[----:B------:R-:W-:-:S05]  /*0420*/  IMAD.IADD R11, R11, 0x1, R10 ;  /* 0x000000010b0b7824 */ /* 0x000fca00078e020a */
[----:B------:R-:W-:Y:S01]  /*0430*/  IADD3 R12, R11, R12, RZ ;  /* 0x0000000c0b0c7210 */ /* 0x000fe20007ffe0ff */
[----:B------:R0:W-:Y:S04]  /*0440*/  STS.128 [UR6+0x20], R8 ;  /* 0x00002008ff007988 */ /* 0x0001e80008000c06 */
[----:B------:R-:W-:-:S04]  /*0450*/  IMAD.IADD R13, R12, 0x1, R13 ;  /* 0x000000010c0d7824 */ /* 0x000fc800078e020d */
[----:B------:R-:W-:-:S05]  /*0460*/  IMAD.IADD R14, R13, 0x1, R14 ;  /* 0x000000010d0e7824 */ /* 0x000fca00078e020e */
[----:B------:R-:W-:-:S05]  /*0470*/  IADD3 R15, R15, R14, RZ ;  /* 0x0000000e0f0f7210 */ /* 0x000fca0007ffe0ff */
[----:B------:R-:W-:Y:S01]  /*0480*/  IMAD.IADD R20, R15, 0x1, R22 ;  /* 0x000000010f147824 */ /* 0x000fe200078e0216 */
[----:B------:R0:W-:Y:S04]  /*0490*/  STS.128 [UR6+0x30], R12 ;  /* 0x0000300cff007988 */ /* 0x0001e80008000c06 */
[----:B------:R0:W-:Y:S01]  /*04a0*/  STS [UR6+0x40], R20 ;  /* 0x00004014ff007988 */ /* 0x0001e20008000806 */
[----:B------:R-:W-:Y:S01]  /*04b0*/  UIADD3 UR6, UR6, 0x40, URZ ;  /* 0x0000004006067890 */ /* 0x000fe2000fffe03f */
[----:B------:R-:W-:Y:S11]  /*04c0*/  @P1 BRA `(.L_x_32) ;  /* 0xfffffffc004c1947 */ /* 0x000ff6000383ffff */
.L_x_31:
[----:B------:R-:W-:-:S13]  /*04d0*/  ISETP.GT.AND P1, PT, R19, 0x4, PT ;  /* 0x000000041300780c */ /* 0x000fda0003f24270 */
[----:B------:R-:W-:Y:S05]  /*04e0*/  @!P1 BRA `(.L_x_33) ;  /* 0x0000000000689947 */ /* 0x000fea0003800000 */
[----:B0-----:R-:W2:Y:S04]  /*04f0*/  LDG.E R5, desc[UR10][R2.64] ;  /* 0x0000000a02057981 */ /* 0x001ea8000c1e1900 */
[----:B------:R-:W3:Y:S04]  /*0500*/  LDG.E R7, desc[UR10][R2.64+0x4] ;  /* 0x0000040a02077981 */ /* 0x000ee8000c1e1900 */
[----:B------:R-:W4:Y:S04]  /*0510*/  LDG.E R9, desc[UR10][R2.64+0x8] ;  /* 0x0000080a02097981 */ /* 0x000f28000c1e1900 */
[----:B------:R-:W5:Y:S04]  /*0520*/  LDG.E R4, desc[UR10][R2.64+0xc] ;  /* 0x00000c0a02047981 */ /* 0x000f68000c1e1900 */
[----:B------:R-:W5:Y:S04]  /*0530*/  LDG.E R11, desc[UR10][R2.64+0x10] ;  /* 0x0000100a020b7981 */ /* 0x000f68000c1e1900 */
[----:B------:R-:W5:Y:S04]  /*0540*/  LDG.E R6, desc[UR10][R2.64+0x14] ;  /* 0x0000140a02067981 */ /* 0x000f68000c1e1900 */
[----:B------:R-:W5:Y:S04]  /*0550*/  LDG.E R13, desc[UR10][R2.64+0x18] ;  /* 0x0000180a020d7981 */ /* 0x000f68000c1e1900 */
[----:B------:R0:W5:Y:S01]  /*0560*/  LDG.E R12, desc[UR10][R2.64+0x1c] ;  /* 0x00001c0a020c7981 */ /* 0x000162000c1e1900 */
[----:B------:R-:W-:Y:S01]  /*0570*/  PLOP3.LUT P0, PT, PT, PT, PT, 0x8, 0x0 ;  /* 0x000000000000781c */ /* 0x000fe20003f0e170 */
[----:B------:R-:W-:Y:S01]  /*0580*/  VIADD R19, R19, 0xfffffff8 ;  /* 0xfffffff813137836 */ /* 0x000fe20000000000 */
[----:B------:R-:W-:Y:S01]  /*0590*/  UIADD3 UR4, UR4, 0x8, URZ ;  /* 0x0000000804047890 */ /* 0x000fe2000fffe03f */
[----:B0-----:R-:W-:-:S04]  /*05a0*/  IADD3 R2, P1, R2, 0x20, RZ ;  /* 0x0000002002027810 */ /* 0x001fc80007f3e0ff */
[----:B------:R-:W-:Y:S01]  /*05b0*/  IADD3.X R3, RZ, R3, RZ, P1, !PT ;  /* 0x00000003ff037210 */ /* 0x000fe20000ffe4ff */
[----:B--2---:R-:W-:-:S04]  /*05c0*/  IMAD.IADD R10, R20, 0x1, R5 ;  /* 0x00000001140a7824 */ /* 0x004fc800078e0205 */
[----:B---3--:R-:W-:Y:S01]  /*05d0*/  IMAD.IADD R8, R10, 0x1, R7 ;  /* 0x000000010a087824 */ /* 0x008fe200078e0207 */
[----:B------:R1:W-:Y:S04]  /*05e0*/  STS [UR6+0x4], R10 ;  /* 0x0000040aff007988 */ /* 0x0003e80008000806 */
[----:B----4-:R-:W-:-:S05]  /*05f0*/  IADD3 R9, R9, R8, RZ ;  /* 0x0000000809097210 */ /* 0x010fca0007ffe0ff */
[----:B-----5:R-:W-:Y:S01]  /*0600*/  IMAD.IADD R4, R9, 0x1, R4 ;  /* 0x0000000109047824 */ /* 0x020fe200078e0204 */
[----:B------:R1:W-:Y:S03]  /*0610*/  STS.64 [UR6+0x8], R8 ;  /* 0x00000808ff007988 */ /* 0x0003e60008000a06 */
[----:B------:R-:W-:-:S05]  /*0620*/  IMAD.IADD R5, R4, 0x1, R11 ;  /* 0x0000000104057824 */ /* 0x000fca00078e020b */
[----:B------:R-:W-:-:S05]  /*0630*/  IADD3 R6, R5, R6, RZ ;  /* 0x0000000605067210 */ /* 0x000fca0007ffe0ff */
[----:B------:R-:W-:-:S04]  /*0640*/  IMAD.IADD R7, R13, 0x1, R6 ;  /* 0x000000010d077824 */ /* 0x000fc800078e0206 */
[----:B------:R-:W-:Y:S01]  /*0650*/  IMAD.IADD R20, R7, 0x1, R12 ;  /* 0x0000000107147824 */ /* 0x000fe200078e020c */
[----:B------:R1:W-:Y:S04]  /*0660*/  STS.128 [UR6+0x10], R4 ;  /* 0x00001004ff007988 */ /* 0x0003e80008000c06 */
[----:B------:R1:W-:Y:S01]  /*0670*/  STS [UR6+0x20], R20 ;  /* 0x00002014ff007988 */ /* 0x0003e20008000806 */
[----:B------:R-:W-:-:S12]  /*0680*/  UIADD3 UR6, UR6, 0x20, URZ ;  /* 0x0000002006067890 */ /* 0x000fd8000fffe03f */
.L_x_33:
[----:B------:R-:W-:-:S13]  /*0690*/  ISETP.NE.OR P0, PT, R19, RZ, P0 ;  /* 0x000000ff1300720c */ /* 0x000fda0000705670 */
[----:B------:R-:W-:Y:S05]  /*06a0*/  @!P0 BRA `(.L_x_29) ;  /* 0x00000000004c8947 */ /* 0x000fea0003800000 */
.L_x_30:
[----:B012---:R-:W2:Y:S04]  /*06b0*/  LDG.E R5, desc[UR10][R2.64] ;  /* 0x0000000a02057981 */ /* 0x007ea8000c1e1900 */
[----:B------:R-:W3:Y:S04]  /*06c0*/  LDG.E R4, desc[UR10][R2.64+0x4] ;  /* 0x0000040a02047981 */ /* 0x000ee8000c1e1900 */
[----:B------:R-:W4:Y:S04]  /*06d0*/  LDG.E R7, desc[UR10][R2.64+0x8] ;  /* 0x0000080a02077981 */ /* 0x000f28000c1e1900 */
[----:B------:R0:W5:Y:S01]  /*06e0*/  LDG.E R8, desc[UR10][R2.64+0xc] ;  /* 0x00000c0a02087981 */ /* 0x000162000c1e1900 */
[----:B------:R-:W-:Y:S01]  /*06f0*/  IADD3 R19, R19, -0x4, RZ ;  /* 0xfffffffc13137810 */ /* 0x000fe20007ffe0ff */
[----:B------:R-:W-:-:S03]  /*0700*/  UIADD3 UR4, UR4, 0x4, URZ ;  /* 0x0000000404047890 */ /* 0x000fc6000fffe03f */
[----:B------:R-:W-:Y:S01]  /*0710*/  ISETP.NE.AND P0, PT, R19, RZ, PT ;  /* 0x000000ff1300720c */ /* 0x000fe20003f05270 */
[----:B--2---:R-:W-:-:S05]  /*0720*/  IMAD.IADD R5, R5, 0x1, R20 ;  /* 0x0000000105057824 */ /* 0x004fca00078e0214 */
[----:B---3--:R-:W-:Y:S01]  /*0730*/  IADD3 R6, R5, R4, RZ ;  /* 0x0000000405067210 */ /* 0x008fe20007ffe0ff */
[----:B------:R2:W-:Y:S01]  /*0740*/  STS [UR6+0x4], R5 ;  /* 0x00000405ff007988 */ /* 0x0005e20008000806 */
[----:B------:R-:W-:-:S03]  /*0750*/  IADD3 R4, P1, R2, 0x10, RZ ;  /* 0x0000001002047810 */ /* 0x000fc60007f3e0ff */
[----:B----4-:R-:W-:Y:S02]  /*0760*/  IMAD.IADD R7, R7, 0x1, R6 ;  /* 0x0000000107077824 */ /* 0x010fe400078e0206 */
[----:B0-----:R-:W-:Y:S02]  /*0770*/  IMAD.X R3, RZ, RZ, R3, P1 ;  /* 0x000000ffff037224 */ /* 0x001fe400008e0603 */
[----:B-----5:R-:W-:Y:S01]  /*0780*/  IMAD.IADD R20, R7, 0x1, R8 ;  /* 0x0000000107147824 */ /* 0x020fe200078e0208 */
[----:B------:R2:W-:Y:S01]  /*0790*/  STS.64 [UR6+0x8], R6 ;  /* 0x00000806ff007988 */ /* 0x0005e20008000a06 */
[----:B------:R-:W-:-:S03]  /*07a0*/  IMAD.MOV.U32 R2, RZ, RZ, R4 ;  /* 0x000000ffff027224 */ /* 0x000fc600078e0004 */
[----:B------:R2:W-:Y:S01]  /*07b0*/  STS [UR6+0x10], R20 ;  /* 0x00001014ff007988 */ /* 0x0005e20008000806 */
[----:B------:R-:W-:Y:S01]  /*07c0*/  UIADD3 UR6, UR6, 0x10, URZ ;  /* 0x0000001006067890 */ /* 0x000fe2000fffe03f */
[----:B------:R-:W-:Y:S11]  /*07d0*/  @P0 BRA `(.L_x_30) ;  /* 0xfffffffc00b40947 */ /* 0x000ff6000383ffff */
.L_x_29:
[----:B------:R-:W-:-:S13]  /*07e0*/  ISETP.NE.AND P0, PT, R18, RZ, PT ;  /* 0x000000ff1200720c */ /* 0x000fda0003f05270 */
[----:B------:R-:W-:Y:S05]  /*07f0*/  @!P0 BRA `(.L_x_28) ;  /* 0x00000000003c8947 */ /* 0x000fea0003800000 */
[----:B------:R-:W-:Y:S01]  /*0800*/  ULEA UR8, UR4, UR5, 0x2 ;  /* 0x0000000504087291 */ /* 0x000fe2000f8e103f */
[----:B------:R-:W-:Y:S02]  /*0810*/  ULDC.64 UR6, c[0x0][0x218] ;  /* 0x0000860000067ab9 */ /* 0x000fe40000000a00 */
[----:B------:R-:W-:Y:S02]  /*0820*/  UIMAD.WIDE.U32 UR4, UR4, 0x4, UR6 ;  /* 0x00000004040478a5 */ /* 0x000fe4000f8e0006 */
[----:B------:R-:W-:-:S12]  /*0830*/  UIADD3 UR8, UR8, 0x4, URZ ;  /* 0x0000000408087890 */ /* 0x000fd8000fffe03f */
.L_x_34:
[----:B------:R-:W-:Y:S01]  /*0840*/  IMAD.U32 R3, RZ, RZ, UR5 ;  /* 0x00000005ff037e24 */ /* 0x000fe2000f8e00ff */
[----:B------:R-:W-:-:S05]  /*0850*/  MOV R2, UR4 ;  /* 0x0000000400027c02 */ /* 0x000fca0008000f00 */
[----:B------:R-:W0:Y:S01]  /*0860*/  LDG.E R3, desc[UR10][R2.64] ;  /* 0x0000000a02037981 */ /* 0x000e22000c1e1900 */
[----:B------:R-:W-:Y:S01]  /*0870*/  IADD3 R18, R18, -0x1, RZ ;  /* 0xffffffff12127810 */ /* 0x000fe20007ffe0ff */
[----:B------:R-:W-:-:S03]  /*0880*/  UIADD3 UR4, UP0, UR4, 0x4, URZ ;  /* 0x0000000404047890 */ /* 0x000fc6000ff1e03f */
[----:B------:R-:W-:Y:S01]  /*0890*/  ISETP.NE.AND P0, PT, R18, RZ, PT ;  /* 0x000000ff1200720c */ /* 0x000fe20003f05270 */
[----:B------:R-:W-:Y:S01]  /*08a0*/  UIADD3.X UR5, URZ, UR5, URZ, UP0, !UPT ;  /* 0x000000053f057290 */ /* 0x000fe200087fe43f */
[----:B0123--:R-:W-:-:S05]  /*08b0*/  IMAD.IADD R20, R3, 0x1, R20 ;  /* 0x0000000103147824 */ /* 0x00ffca00078e0214 */
[----:B------:R3:W-:Y:S01]  /*08c0*/  STS [UR8], R20 ;  /* 0x00000014ff007988 */ /* 0x0007e20008000808 */
[----:B------:R-:W-:-:S05]  /*08d0*/  UIADD3 UR8, UR8, 0x4, URZ ;  /* 0x0000000408087890 */ /* 0x000fca000fffe03f */
[----:B------:R-:W-:Y:S07]  /*08e0*/  @P0 BRA `(.L_x_34) ;  /* 0xfffffffc00d40947 */ /* 0x000fee000383ffff */
.L_x_28:
[----:B------:R-:W-:Y:S05]  /*08f0*/  BSYNC B0 ;  /* 0x0000000000007941 */ /* 0x000fea0003800000 */
.L_x_27:
[----:B------:R-:W-:Y:S06]  /*0900*/  BAR.SYNC.DEFER_BLOCKING 0x0 ;  /* 0x0000000000007b1d */ /* 0x000fec0000010000 */
[----:B------:R-:W-:Y:S02]  /*0910*/  ULDC UR6, c[0x0][0x220] ;  /* 0x0000880000067ab9 */ /* 0x000fe40000000800 */
[----:B------:R-:W-:-:S13]  /*0920*/  ISETP.GT.AND P0, PT, R0, UR6, PT ;  /* 0x0000000600007c0c */ /* 0x000fda000bf04270 */
[----:B------:R-:W-:Y:S05]  /*0930*/  @P0 EXIT ;  /* 0x000000000000094d */ /* 0x000fea0003800000 */
[----:B------:R-:W4:Y:S01]  /*0940*/  S2UR UR5, SR_CgaCtaId ;  /* 0x00000000000579c3 */ /* 0x000f220000008800 */
[----:B------:R-:W-:-:S07]  /*0950*/  UMOV UR4, 0x400 ;  /* 0x0000040000047882 */ /* 0x000fce0000000000 */
[----:B012---:R-:W0:Y:S01]  /*0960*/  LDC.64 R4, c[0x0][0x210] ;  /* 0x00008400ff047b82 */ /* 0x007e220000000a00 */
[----:B----4-:R-:W-:-:S03]  /*0970*/  ULEA UR4, UR5, UR4, 0x18 ;  /* 0x0000000405047291 */ /* 0x010fc6000f8ec03f */
[----:B------:R-:W-:-:S09]  /*0980*/  ULDC UR5, c[0x0][0x0] ;  /* 0x0000000000057ab9 */ /* 0x000fd20000000800 */
.L_x_35:
[C---:B------:R-:W-:Y:S01]  /*0990*/  LEA R6, R0.reuse, UR4, 0x2 ;  /* 0x0000000400067c11 */ /* 0x040fe2000f8e10ff */
[----:B01----:R-:W-:-:S04]  /*09a0*/  IMAD.WIDE R2, R0, 0x4, R4 ;  /* 0x0000000400027825 */ /* 0x003fc800078e0204 */
[----:B------:R-:W0:Y:S01]  /*09b0*/  LDS R7, [R6] ;  /* 0x0000000006077984 */ /* 0x000e220000000800 */
[----:B------:R-:W-:-:S05]  /*09c0*/  VIADD R0, R0, UR5 ;  /* 0x0000000500007c36 */ /* 0x000fca0008000000 */
[----:B------:R-:W-:Y:S01]  /*09d0*/  ISETP.GT.AND P0, PT, R0, UR6, PT ;  /* 0x0000000600007c0c */ /* 0x000fe2000bf04270 */
[----:B0-----:R1:W-:-:S12]  /*09e0*/  STG.E desc[UR10][R2.64], R7 ;  /* 0x0000000702007986 */ /* 0x0013d8000c10190a */
[----:B------:R-:W-:Y:S05]  /*09f0*/  @!P0 BRA `(.L_x_35) ;  /* 0xfffffffc00e48947 */ /* 0x000fea000383ffff */
[----:B------:R-:W-:Y:S05]  /*0a00*/  EXIT ;  /* 0x000000000000794d */ /* 0x000fea0003800000 */
.L_x_36:
        /* <DEDUP_REMOVED lines=15> */
.L_x_64:


//--------------------- .text._ZN17fastertransformer34getPaddingOffsetAndCuSeqLensKernelEPmPiS1_PKiii --------------------------
	.section	.text._ZN17fastertransformer34getPaddingOffsetAndCuSeqLensKernelEPmPiS1_PKiii,"ax",@progbits
	.align	128
        .global         _ZN17fastertransformer34getPaddingOffsetAndCuSeqLensKernelEPmPiS1_PKiii
        .type           _ZN17fastertransformer34getPaddingOffsetAndCuSeqLensKernelEPmPiS1_PKiii,@function
        .size           _ZN17fastertransformer34getPaddingOffsetAndCuSeqLensKernelEPmPiS1_PKiii,(.L_x_65 - _ZN17fastertransformer34getPaddingOffsetAndCuSeqLensKernelEPmPiS1_PKiii)
        .other          _ZN17fastertransformer34getPaddingOffsetAndCuSeqLensKernelEPmPiS1_PKiii,@"STO_CUDA_ENTRY STV_DEFAULT"
_ZN17fastertransformer34getPaddingOffsetAndCuSeqLensKernelEPmPiS1_PKiii:
.text._ZN17fastertransformer34getPaddingOffsetAndCuSeqLensKernelEPmPiS1_PKiii:
[----:B------:R-:W-:Y:S01]  /*0000*/  LDC R1, c[0x0][0x28] ;  /* 0x00000a00ff017b82 */ /* 0x000fe20000000800 */
[----:B------:R-:W-:Y:S01]  /*0010*/  ULDC UR4, c[0x0][0x230] ;  /* 0x00008c0000047ab9 */ /* 0x000fe20000000800 */
[----:B------:R-:W-:Y:S01]  /*0020*/  ULDC.64 UR6, c[0x0][0x208] ;  /* 0x0000820000067ab9 */ /* 0x000fe20000000a00 */
[----:B------:R-:W-:Y:S02]  /*0030*/  IMAD.U32 R2, RZ, RZ, UR4 ;  /* 0x00000004ff027e24 */ /* 0x000fe4000f8e00ff */
[----:B------:R-:W-:-:S03]  /*0040*/  IMAD.MOV.U32 R0, RZ, RZ, RZ ;  /* 0x000000ffff007224 */ /* 0x000fc600078e00ff */
[----:B------:R-:W-:-:S13]  /*0050*/  ISETP.GE.AND P0, PT, R2, 0x1, PT ;  /* 0x000000010200780c */ /* 0x000fda0003f06270 */
[----:B------:R-:W-:Y:S05]  /*0060*/  @!P0 BRA `(.L_x_37) ;  /* 0x0000000c00508947 */ /* 0x000fea0003800000 */
[----:B------:R-:W-:Y:S02]  /*0070*/  ULDC.64 UR4, c[0x0][0x220] ;  /* 0x0000880000047ab9 */ /* 0x000fe40000000a00 */
[----:B------:R-:W-:-:S04]  /*0080*/  ISETP.NE.U32.AND P0, PT, RZ, UR4, PT ;  /* 0x00000004ff007c0c */ /* 0x000fc8000bf05070 */
[----:B------:R-:W-:-:S13]  /*0090*/  ISETP.NE.AND.EX P0, PT, RZ, UR5, PT, P0 ;  /* 0x00000005ff007c0c */ /* 0x000fda000bf05300 */
[----:B------:R-:W-:Y:S05]  /*00a0*/  @P0 BRA `(.L_x_38) ;  /* 0x0000000400940947 */ /* 0x000fea0003800000 */
[----:B------:R-:W-:Y:S01]  /*00b0*/  HFMA2.MMA R10, -RZ, RZ, 0, 0 ;  /* 0x00000000ff0a7435 */ /* 0x000fe200000001ff */
[----:B------:R-:W-:Y:S02]  /*00c0*/  IMAD.MOV.U32 R3, RZ, RZ, RZ ;  /* 0x000000ffff037224 */ /* 0x000fe400078e00ff */
[----:B------:R-:W-:Y:S02]  /*00d0*/  IMAD.MOV.U32 R4, RZ, RZ, RZ ;  /* 0x000000ffff047224 */ /* 0x000fe400078e00ff */
[----:B------:R-:W-:-:S07]  /*00e0*/  IMAD.MOV.U32 R0, RZ, RZ, RZ ;  /* 0x000000ffff007224 */ /* 0x000fce00078e00ff */
.L_x_46:
[----:B------:R-:W0:Y:S08]  /*00f0*/  LDC.64 R6, c[0x0][0x228] ;  /* 0x00008a00ff067b82 */ /* 0x000e300000000a00 */
[----:B------:R-:W1:Y:S01]  /*0100*/  LDC R2, c[0x0][0x230] ;  /* 0x00008c00ff027b82 */ /* 0x000e620000000800 */
[----:B0-----:R-:W-:-:S05]  /*0110*/  IMAD.WIDE R6, R3, 0x4, R6 ;  /* 0x0000000403067825 */ /* 0x001fca00078e0206 */
[----:B------:R-:W2:Y:S01]  /*0120*/  LDG.E R5, desc[UR6][R6.64] ;  /* 0x0000000606057981 */ /* 0x000ea2000c1e1900 */
[----:B------:R-:W-:-:S05]  /*0130*/  VIADD R3, R3, 0x1 ;  /* 0x0000000103037836 */ /* 0x000fca0000000000 */
[----:B-1----:R-:W-:Y:S02]  /*0140*/  ISETP.GE.AND P1, PT, R3, R2, PT ;  /* 0x000000020300720c */ /* 0x002fe40003f26270 */
[----:B--2---:R-:W-:-:S13]  /*0150*/  ISETP.GE.AND P0, PT, R5, 0x1, PT ;  /* 0x000000010500780c */ /* 0x004fda0003f06270 */
[----:B------:R-:W-:Y:S05]  /*0160*/  @!P0 BRA `(.L_x_39) ;  /* 0x0000000400508947 */ /* 0x000fea0003800000 */
[----:B------:R-:W-:Y:S01]  /*0170*/  IADD3 R6, R5, -0x1, RZ ;  /* 0xffffffff05067810 */ /* 0x000fe20007ffe0ff */
[----:B------:R-:W-:-:S03]  /*0180*/  IMAD.MOV.U32 R7, RZ, RZ, R10 ;  /* 0x000000ffff077224 */ /* 0x000fc600078e000a */
[----:B------:R-:W-:Y:S02]  /*0190*/  ISETP.GE.U32.AND P0, PT, R6, 0x3, PT ;  /* 0x000000030600780c */ /* 0x000fe40003f06070 */
[----:B------:R-:W-:-:S11]  /*01a0*/  LOP3.LUT R6, R5, 0x3, RZ, 0xc0, !PT ;  /* 0x0000000305067812 */ /* 0x000fd600078ec0ff */
[----:B------:R-:W-:Y:S05]  /*01b0*/  @!P0 BRA `(.L_x_40) ;  /* 0x0000000400048947 */ /* 0x000fea0003800000 */
[----:B------:R-:W-:Y:S02]  /*01c0*/  IMAD.IADD R8, R5, 0x1, -R6 ;  /* 0x0000000105087824 */ /* 0x000fe400078e0a06 */
[----:B------:R-:W-:-:S03]  /*01d0*/  IMAD.MOV.U32 R7, RZ, RZ, R10 ;  /* 0x000000ffff077224 */ /* 0x000fc600078e000a */
[----:B------:R-:W-:-:S13]  /*01e0*/  ISETP.GT.AND P0, PT, R8, RZ, PT ;  /* 0x000000ff0800720c */ /* 0x000fda0003f04270 */
[----:B------:R-:W-:Y:S05]  /*01f0*/  @!P0 BRA `(.L_x_41) ;  /* 0x0000000000cc8947 */ /* 0x000fea0003800000 */
[----:B------:R-:W-:Y:S02]  /*0200*/  ISETP.GT.AND P2, PT, R8, 0xc, PT ;  /* 0x0000000c0800780c */ /* 0x000fe40003f44270 */
[----:B------:R-:W-:-:S11]  /*0210*/  PLOP3.LUT P0, PT, PT, PT, PT, 0x80, 0x0 ;  /* 0x000000000000781c */ /* 0x000fd60003f0f070 */
[----:B------:R-:W-:Y:S05]  /*0220*/  @!P2 BRA `(.L_x_42) ;  /* 0x000000000074a947 */ /* 0x000fea0003800000 */
[----:B------:R-:W0:Y:S01]  /*0230*/  LDC.64 R10, c[0x0][0x218] ;  /* 0x00008600ff0a7b82 */ /* 0x000e220000000a00 */
[----:B------:R-:W-:-:S13]  /*0240*/  PLOP3.LUT P0, PT, PT, PT, PT, 0x8, 0x0 ;  /* 0x000000000000781c */ /* 0x000fda0003f0e170 */
.L_x_43:
[----:B------:R-:W-:Y:S01]  /*0250*/  VIADD R8, R8, 0xfffffff0 ;  /* 0xfffffff008087836 */ /* 0x000fe20000000000 */
[C---:B-1----:R-:W-:Y:S01]  /*0260*/  IADD3 R15, R7.reuse, 0x4, RZ ;  /* 0x00000004070f7810 */ /* 0x042fe20007ffe0ff */
[C---:B------:R-:W-:Y:S02]  /*0270*/  VIADD R17, R7.reuse, 0x8 ;  /* 0x0000000807117836 */ /* 0x040fe40000000000 */
[C---:B------:R-:W-:Y:S01]  /*0280*/  VIADD R19, R7.reuse, 0xc ;  /* 0x0000000c07137836 */ /* 0x040fe20000000000 */
[----:B------:R-:W-:Y:S01]  /*0290*/  ISETP.GT.AND P2, PT, R8, 0xc, PT ;  /* 0x0000000c0800780c */ /* 0x000fe20003f44270 */
[C---:B0-----:R-:W-:Y:S01]  /*02a0*/  IMAD.WIDE R12, R7.reuse, 0x4, R10 ;  /* 0x00000004070c7825 */ /* 0x041fe200078e020a */
[----:B------:R-:W-:-:S03]  /*02b0*/  IADD3 R7, R7, 0x10, RZ ;  /* 0x0000001007077810 */ /* 0x000fc60007ffe0ff */
[--C-:B------:R-:W-:Y:S01]  /*02c0*/  IMAD.WIDE R14, R15, 0x4, R10.reuse ;  /* 0x000000040f0e7825 */ /* 0x100fe200078e020a */
[----:B------:R1:W-:Y:S03]  /*02d0*/  STG.E desc[UR6][R12.64], R4 ;  /* 0x000000040c007986 */ /* 0x0003e6000c101906 */
[--C-:B------:R-:W-:Y:S01]  /*02e0*/  IMAD.WIDE R16, R17, 0x4, R10.reuse ;  /* 0x0000000411107825 */ /* 0x100fe200078e020a */
[----:B------:R1:W-:Y:S03]  /*02f0*/  STG.E desc[UR6][R12.64+0x4], R4 ;  /* 0x000004040c007986 */ /* 0x0003e6000c101906 */
[----:B------:R-:W-:Y:S01]  /*0300*/  IMAD.WIDE R18, R19, 0x4, R10 ;  /* 0x0000000413127825 */ /* 0x000fe200078e020a */
[----:B------:R1:W-:Y:S04]  /*0310*/  STG.E desc[UR6][R12.64+0x8], R4 ;  /* 0x000008040c007986 */ /* 0x0003e8000c101906 */
        /* <DEDUP_REMOVED lines=12> */
[----:B------:R1:W-:Y:S01]  /*03e0*/  STG.E desc[UR6][R18.64+0xc], R4 ;  /* 0x00000c0412007986 */ /* 0x0003e2000c101906 */
[----:B------:R-:W-:Y:S05]  /*03f0*/  @P2 BRA `(.L_x_43) ;  /* 0xfffffffc00942947 */ /* 0x000fea000383ffff */
.L_x_42:
[----:B------:R-:W-:-:S13]  /*0400*/  ISETP.GT.AND P2, PT, R8, 0x4, PT ;  /* 0x000000040800780c */ /* 0x000fda0003f44270 */
[----:B------:R-:W-:Y:S05]  /*0410*/  @!P2 BRA `(.L_x_44) ;  /* 0x00000000003ca947 */ /* 0x000fea0003800000 */
[----:B-1----:R-:W0:Y:S01]  /*0420*/  LDC.64 R12, c[0x0][0x218] ;  /* 0x00008600ff0c7b82 */ /* 0x002e220000000a00 */
[C---:B------:R-:W-:Y:S01]  /*0430*/  VIADD R9, R7.reuse, 0x4 ;  /* 0x0000000407097836 */ /* 0x040fe20000000000 */
[----:B------:R-:W-:Y:S01]  /*0440*/  PLOP3.LUT P0, PT, PT, PT, PT, 0x8, 0x0 ;  /* 0x000000000000781c */ /* 0x000fe20003f0e170 */
[----:B------:R-:W-:Y:S02]  /*0450*/  VIADD R8, R8, 0xfffffff8 ;  /* 0xfffffff808087836 */ /* 0x000fe40000000000 */
[----:B0-----:R-:W-:-:S04]  /*0460*/  IMAD.WIDE R10, R7, 0x4, R12 ;  /* 0x00000004070a7825 */ /* 0x001fc800078e020c */
[----:B------:R-:W-:Y:S01]  /*0470*/  IMAD.WIDE R12, R9, 0x4, R12 ;  /* 0x00000004090c7825 */ /* 0x000fe200078e020c */
[----:B------:R0:W-:Y:S03]  /*0480*/  STG.E desc[UR6][R10.64], R4 ;  /* 0x000000040a007986 */ /* 0x0001e6000c101906 */
[----:B------:R-:W-:Y:S01]  /*0490*/  VIADD R7, R7, 0x8 ;  /* 0x0000000807077836 */ /* 0x000fe20000000000 */
[----:B------:R0:W-:Y:S04]  /*04a0*/  STG.E desc[UR6][R10.64+0x4], R4 ;  /* 0x000004040a007986 */ /* 0x0001e8000c101906 */
[----:B------:R0:W-:Y:S04]  /*04b0*/  STG.E desc[UR6][R10.64+0x8], R4 ;  /* 0x000008040a007986 */ /* 0x0001e8000c101906 */
[----:B------:R0:W-:Y:S04]  /*04c0*/  STG.E desc[UR6][R10.64+0xc], R4 ;  /* 0x00000c040a007986 */ /* 0x0001e8000c101906 */
[----:B------:R0:W-:Y:S04]  /*04d0*/  STG.E desc[UR6][R12.64], R4 ;  /* 0x000000040c007986 */ /* 0x0001e8000c101906 */
[----:B------:R0:W-:Y:S04]  /*04e0*/  STG.E desc[UR6][R12.64+0x4], R4 ;  /* 0x000004040c007986 */ /* 0x0001e8000c101906 */
[----:B------:R0:W-:Y:S04]  /*04f0*/  STG.E desc[UR6][R12.64+0x8], R4 ;  /* 0x000008040c007986 */ /* 0x0001e8000c101906 */
[----:B------:R0:W-:Y:S02]  /*0500*/  STG.E desc[UR6][R12.64+0xc], R4 ;  /* 0x00000c040c007986 */ /* 0x0001e4000c101906 */
.L_x_44:
[----:B------:R-:W-:-:S13]  /*0510*/  ISETP.NE.OR P0, PT, R8, RZ, P0 ;  /* 0x000000ff0800720c */ /* 0x000fda0000705670 */
[----:B------:R-:W-:Y:S05]  /*0520*/  @!P0 BRA `(.L_x_40) ;  /* 0x0000000000288947 */ /* 0x000fea0003800000 */
.L_x_41:
[----:B0-----:R-:W0:Y:S02]  /*0530*/  LDC.64 R10, c[0x0][0x218] ;  /* 0x00008600ff0a7b82 */ /* 0x001e240000000a00 */
.L_x_45:
[----:B------:R-:W-:Y:S01]  /*0540*/  IADD3 R8, R8, -0x4, RZ ;  /* 0xfffffffc08087810 */ /* 0x000fe20007ffe0ff */
[----:B012---:R-:W-:-:S03]  /*0550*/  IMAD.WIDE R12, R7, 0x4, R10 ;  /* 0x00000004070c7825 */ /* 0x007fc600078e020a */
[----:B------:R-:W-:Y:S01]  /*0560*/  ISETP.NE.AND P0, PT, R8, RZ, PT ;  /* 0x000000ff0800720c */ /* 0x000fe20003f05270 */
[----:B------:R-:W-:Y:S01]  /*0570*/  VIADD R7, R7, 0x4 ;  /* 0x0000000407077836 */ /* 0x000fe20000000000 */
[----:B------:R2:W-:Y:S04]  /*0580*/  STG.E desc[UR6][R12.64], R4 ;  /* 0x000000040c007986 */ /* 0x0005e8000c101906 */
[----:B------:R2:W-:Y:S04]  /*0590*/  STG.E desc[UR6][R12.64+0x4], R4 ;  /* 0x000004040c007986 */ /* 0x0005e8000c101906 */
[----:B------:R2:W-:Y:S04]  /*05a0*/  STG.E desc[UR6][R12.64+0x8], R4 ;  /* 0x000008040c007986 */ /* 0x0005e8000c101906 */
[----:B------:R2:W-:Y:S01]  /*05b0*/  STG.E desc[UR6][R12.64+0xc], R4 ;  /* 0x00000c040c007986 */ /* 0x0005e2000c101906 */
[----:B------:R-:W-:Y:S05]  /*05c0*/  @P0 BRA `(.L_x_45) ;  /* 0xfffffffc00dc0947 */ /* 0x000fea000383ffff */
.L_x_40:
[----:B------:R-:W-:Y:S01]  /*05d0*/  ISETP.NE.AND P0, PT, R6, RZ, PT ;  /* 0x000000ff0600720c */ /* 0x000fe20003f05270 */
[----:B0-----:R-:W-:-:S12]  /*05e0*/  IMAD.MOV.U32 R10, RZ, RZ, R7 ;  /* 0x000000ffff0a7224 */ /* 0x001fd800078e0007 */
[----:B------:R-:W-:Y:S05]  /*05f0*/  @!P0 BRA `(.L_x_39) ;  /* 0x00000000002c8947 */ /* 0x000fea0003800000 */
[----:B------:R-:W0:Y:S01]  /*0600*/  LDC.64 R8, c[0x0][0x218] ;  /* 0x00008600ff087b82 */ /* 0x000e220000000a00 */
[----:B------:R-:W-:Y:S01]  /*0610*/  ISETP.NE.AND P0, PT, R6, 0x1, PT ;  /* 0x000000010600780c */ /* 0x000fe20003f05270 */
[C---:B------:R-:W-:Y:S02]  /*0620*/  VIADD R10, R7.reuse, 0x1 ;  /* 0x00000001070a7836 */ /* 0x040fe40000000000 */
[----:B0-----:R-:W-:-:S05]  /*0630*/  IMAD.WIDE R8, R7, 0x4, R8 ;  /* 0x0000000407087825 */ /* 0x001fca00078e0208 */
[----:B------:R0:W-:Y:S05]  /*0640*/  STG.E desc[UR6][R8.64], R4 ;  /* 0x0000000408007986 */ /* 0x0001ea000c101906 */
[----:B------:R-:W-:Y:S05]  /*0650*/  @!P0 BRA `(.L_x_39) ;  /* 0x0000000000148947 */ /* 0x000fea0003800000 */
[----:B------:R-:W-:Y:S01]  /*0660*/  ISETP.NE.AND P0, PT, R6, 0x2, PT ;  /* 0x000000020600780c */ /* 0x000fe20003f05270 */
[----:B------:R3:W-:Y:S01]  /*0670*/  STG.E desc[UR6][R8.64+0x4], R4 ;  /* 0x0000040408007986 */ /* 0x0007e2000c101906 */
[----:B------:R-:W-:-:S11]  /*0680*/  IADD3 R10, R7, 0x2, RZ ;  /* 0x00000002070a7810 */ /* 0x000fd60007ffe0ff */
[----:B------:R3:W-:Y:S01]  /*0690*/  @P0 STG.E desc[UR6][R8.64+0x8], R4 ;  /* 0x0000080408000986 */ /* 0x0007e2000c101906 */
[----:B------:R-:W-:-:S07]  /*06a0*/  @P0 VIADD R10, R7, 0x3 ;  /* 0x00000003070a0836 */ /* 0x000fce0000000000 */
.L_x_39:
[----:B------:R-:W0:Y:S01]  /*06b0*/  LDC R6, c[0x0][0x234] ;  /* 0x00008d00ff067b82 */ /* 0x000e220000000800 */
[C---:B------:R-:W-:Y:S01]  /*06c0*/  IMAD.IADD R0, R5.reuse, 0x1, R0 ;  /* 0x0000000105007824 */ /* 0x040fe200078e0200 */
[----:B0123--:R-:W-:Y:S01]  /*06d0*/  IADD3 R4, -R5, R6, R4 ;  /* 0x0000000605047210 */ /* 0x00ffe20007ffe104 */
[----:B------:R-:W-:Y:S06]  /*06e0*/  @!P1 BRA `(.L_x_46) ;  /* 0xfffffff800809947 */ /* 0x000fec000383ffff */
[----:B------:R-:W-:Y:S05]  /*06f0*/  BRA `(.L_x_37) ;  /* 0x0000000400ac7947 */ /* 0x000fea0003800000 */
.L_x_38:
[----:B------:R-:W-:Y:S01]  /*0700*/  ULDC.64 UR4, c[0x0][0x218] ;  /* 0x0000860000047ab9 */ /* 0x000fe20000000a00 */
[----:B------:R-:W-:Y:S01]  /*0710*/  HFMA2.MMA R11, -RZ, RZ, 0, 0 ;  /* 0x00000000ff0b7435 */ /* 0x000fe200000001ff */
[----:B------:R-:W-:Y:S01]  /*0720*/  UIADD3 UR4, UP0, UR4, 0x8, URZ ;  /* 0x0000000804047890 */ /* 0x000fe2000ff1e03f */
[----:B------:R-:W-:Y:S02]  /*0730*/  IMAD.MOV.U32 R5, RZ, RZ, RZ ;  /* 0x000000ffff057224 */ /* 0x000fe400078e00ff */
[----:B------:R-:W-:Y:S01]  /*0740*/  IMAD.MOV.U32 R3, RZ, RZ, RZ ;  /* 0x000000ffff037224 */ /* 0x000fe200078e00ff */
[----:B------:R-:W-:Y:S01]  /*0750*/  UIADD3.X UR5, URZ, UR5, URZ, UP0, !UPT ;  /* 0x000000053f057290 */ /* 0x000fe200087fe43f */
[----:B------:R-:W-:-:S11]  /*0760*/  IMAD.MOV.U32 R0, RZ, RZ, RZ ;  /* 0x000000ffff007224 */ /* 0x000fd600078e00ff */
.L_x_53:
[----:B------:R-:W0:Y:S08]  /*0770*/  LDC.64 R6, c[0x0][0x228] ;  /* 0x00008a00ff067b82 */ /* 0x000e300000000a00 */
[----:B------:R-:W1:Y:S08]  /*0780*/  LDC.64 R8, c[0x0][0x220] ;  /* 0x00008800ff087b82 */ /* 0x000e700000000a00 */
[----:B------:R-:W2:Y:S01]  /*0790*/  LDC R2, c[0x0][0x230] ;  /* 0x00008c00ff027b82 */ /* 0x000ea20000000800 */
[----:B0-----:R-:W-:-:S05]  /*07a0*/  IMAD.WIDE R6, R5, 0x4, R6 ;  /* 0x0000000405067825 */ /* 0x001fca00078e0206 */
[----:B------:R-:W3:Y:S01]  /*07b0*/  LDG.E R10, desc[UR6][R6.64] ;  /* 0x00000006060a7981 */ /* 0x000ee2000c1e1900 */
[----:B-1----:R-:W-:-:S04]  /*07c0*/  IMAD.WIDE R8, R5, 0x4, R8 ;  /* 0x0000000405087825 */ /* 0x002fc800078e0208 */
[----:B------:R-:W-:Y:S01]  /*07d0*/  VIADD R5, R5, 0x1 ;  /* 0x0000000105057836 */ /* 0x000fe20000000000 */
[----:B------:R0:W-:Y:S04]  /*07e0*/  STG.E desc[UR6][R8.64], R0 ;  /* 0x0000000008007986 */ /* 0x0001e8000c101906 */
[----:B--2---:R-:W-:Y:S02]  /*07f0*/  ISETP.GE.AND P1, PT, R5, R2, PT ;  /* 0x000000020500720c */ /* 0x004fe40003f26270 */
[----:B---3--:R-:W-:-:S13]  /*0800*/  ISETP.GE.AND P0, PT, R10, 0x1, PT ;  /* 0x000000010a00780c */ /* 0x008fda0003f06270 */
[----:B0-----:R-:W-:Y:S05]  /*0810*/  @!P0 BRA `(.L_x_47) ;  /* 0x0000000400548947 */ /* 0x001fea0003800000 */
[C---:B------:R-:W-:Y:S01]  /*0820*/  IADD3 R4, R10.reuse, -0x1, RZ ;  /* 0xffffffff0a047810 */ /* 0x040fe20007ffe0ff */
[----:B------:R-:W-:Y:S01]  /*0830*/  IMAD.MOV.U32 R9, RZ, RZ, R11 ;  /* 0x000000ffff097224 */ /* 0x000fe200078e000b */
[----:B------:R-:W-:Y:S02]  /*0840*/  LOP3.LUT R13, R10, 0x3, RZ, 0xc0, !PT ;  /* 0x000000030a0d7812 */ /* 0x000fe400078ec0ff */
[----:B------:R-:W-:-:S13]  /*0850*/  ISETP.GE.U32.AND P0, PT, R4, 0x3, PT ;  /* 0x000000030400780c */ /* 0x000fda0003f06070 */
[----:B------:R-:W-:Y:S05]  /*0860*/  @!P0 BRA `(.L_x_48) ;  /* 0x0000000400088947 */ /* 0x000fea0003800000 */
[----:B------:R-:W-:Y:S01]  /*0870*/  IMAD.IADD R4, R10, 0x1, -R13 ;  /* 0x000000010a047824 */ /* 0x000fe200078e0a0d */
[----:B------:R-:W-:Y:S01]  /*0880*/  MOV R7, UR5 ;  /* 0x0000000500077c02 */ /* 0x000fe20008000f00 */
[----:B------:R-:W-:Y:S02]  /*0890*/  IMAD.U32 R6, RZ, RZ, UR4 ;  /* 0x00000004ff067e24 */ /* 0x000fe4000f8e00ff */
[----:B------:R-:W-:Y:S01]  /*08a0*/  IMAD.MOV.U32 R9, RZ, RZ, R11 ;  /* 0x000000ffff097224 */ /* 0x000fe200078e000b */
[----:B------:R-:W-:Y:S01]  /*08b0*/  ISETP.GT.AND P0, PT, R4, RZ, PT ;  /* 0x000000ff0400720c */ /* 0x000fe20003f04270 */
[----:B------:R-:W-:-:S12]  /*08c0*/  IMAD.WIDE R6, R11, 0x4, R6 ;  /* 0x000000040b067825 */ /* 0x000fd800078e0206 */
[----:B------:R-:W-:Y:S05]  /*08d0*/  @!P0 BRA `(.L_x_49) ;  /* 0x0000000000bc8947 */ /* 0x000fea0003800000 */
[----:B------:R-:W-:Y:S02]  /*08e0*/  ISETP.GT.AND P2, PT, R4, 0xc, PT ;  /* 0x0000000c0400780c */ /* 0x000fe40003f44270 */
[----:B------:R-:W-:-:S11]  /*08f0*/  PLOP3.LUT P0, PT, PT, PT, PT, 0x80, 0x0 ;  /* 0x000000000000781c */ /* 0x000fd60003f0f070 */
[----:B------:R-:W-:Y:S05]  /*0900*/  @!P2 BRA `(.L_x_50) ;  /* 0x000000000064a947 */ /* 0x000fea0003800000 */
[----:B------:R-:W-:-:S13]  /*0910*/  PLOP3.LUT P0, PT, PT, PT, PT, 0x8, 0x0 ;  /* 0x000000000000781c */ /* 0x000fda0003f0e170 */
.L_x_51:
[----:B------:R-:W-:Y:S01]  /*0920*/  VIADD R4, R4, 0xfffffff0 ;  /* 0xfffffff004047836 */ /* 0x000fe20000000000 */
[----:B------:R-:W-:Y:S01]  /*0930*/  IADD3 R8, P3, R6, 0x40, RZ ;  /* 0x0000004006087810 */ /* 0x000fe20007f7e0ff */
[----:B------:R-:W-:Y:S01]  /*0940*/  STG.E desc[UR6][R6.64+-0x8], R3 ;  /* 0xfffff80306007986 */ /* 0x000fe2000c101906 */
[----:B------:R-:W-:Y:S02]  /*0950*/  VIADD R9, R9, 0x10 ;  /* 0x0000001009097836 */ /* 0x000fe40000000000 */
[----:B------:R-:W-:Y:S01]  /*0960*/  ISETP.GT.AND P2, PT, R4, 0xc, PT ;  /* 0x0000000c0400780c */ /* 0x000fe20003f44270 */
[----:B------:R-:W-:Y:S01]  /*0970*/  STG.E desc[UR6][R6.64+-0x4], R3 ;  /* 0xfffffc0306007986 */ /* 0x000fe2000c101906 */
[----:B------:R-:W-:-:S03]  /*0980*/  IADD3.X R11, RZ, R7, RZ, P3, !PT ;  /* 0x00000007ff0b7210 */ /* 0x000fc60001ffe4ff */
[----:B------:R-:W-:Y:S04]  /*0990*/  STG.E desc[UR6][R6.64], R3 ;  /* 0x0000000306007986 */ /* 0x000fe8000c101906 */
        /* <DEDUP_REMOVED lines=12> */
[----:B------:R0:W-:Y:S02]  /*0a60*/  STG.E desc[UR6][R6.64+0x34], R3 ;  /* 0x0000340306007986 */ /* 0x0001e4000c101906 */
[----:B0-----:R-:W-:Y:S01]  /*0a70*/  IMAD.MOV.U32 R6, RZ, RZ, R8 ;  /* 0x000000ffff067224 */ /* 0x001fe200078e0008 */
[----:B------:R-:W-:Y:S01]  /*0a80*/  MOV R7, R11 ;  /* 0x0000000b00077202 */ /* 0x000fe20000000f00 */
[----:B------:R-:W-:Y:S06]  /*0a90*/  @P2 BRA `(.L_x_51) ;  /* 0xfffffffc00a02947 */ /* 0x000fec000383ffff */
.L_x_50:
[----:B------:R-:W-:-:S13]  /*0aa0*/  ISETP.GT.AND P2, PT, R4, 0x4, PT ;  /* 0x000000040400780c */ /* 0x000fda0003f44270 */
[----:B------:R-:W-:Y:S05]  /*0ab0*/  @!P2 BRA `(.L_x_52) ;  /* 0x00000000003ca947 */ /* 0x000fea0003800000 */
[----:B------:R-:W-:Y:S01]  /*0ac0*/  IADD3 R8, P2, R6, 0x20, RZ ;  /* 0x0000002006087810 */ /* 0x000fe20007f5e0ff */
[----:B------:R-:W-:Y:S01]  /*0ad0*/  STG.E desc[UR6][R6.64+-0x8], R3 ;  /* 0xfffff80306007986 */ /* 0x000fe2000c101906 */
[----:B------:R-:W-:Y:S01]  /*0ae0*/  PLOP3.LUT P0, PT, PT, PT, PT, 0x8, 0x0 ;  /* 0x000000000000781c */ /* 0x000fe20003f0e170 */
[----:B------:R-:W-:Y:S01]  /*0af0*/  VIADD R9, R9, 0x8 ;  /* 0x0000000809097836 */ /* 0x000fe20000000000 */
[----:B------:R-:W-:Y:S01]  /*0b00*/  IADD3 R4, R4, -0x8, RZ ;  /* 0xfffffff804047810 */ /* 0x000fe20007ffe0ff */
[----:B------:R-:W-:Y:S01]  /*0b10*/  IMAD.X R11, RZ, RZ, R7, P2 ;  /* 0x000000ffff0b7224 */ /* 0x000fe200010e0607 */
[----:B------:R-:W-:Y:S04]  /*0b20*/  STG.E desc[UR6][R6.64+-0x4], R3 ;  /* 0xfffffc0306007986 */ /* 0x000fe8000c101906 */
[----:B------:R-:W-:Y:S04]  /*0b30*/  STG.E desc[UR6][R6.64], R3 ;  /* 0x0000000306007986 */ /* 0x000fe8000c101906 */
[----:B------:R-:W-:Y:S04]  /*0b40*/  STG.E desc[UR6][R6.64+0x4], R3 ;  /* 0x0000040306007986 */ /* 0x000fe8000c101906 */
[----:B------:R-:W-:Y:S04]  /*0b50*/  STG.E desc[UR6][R6.64+0x8], R3 ;  /* 0x0000080306007986 */ /* 0x000fe8000c101906 */
[----:B------:R-:W-:Y:S04]  /*0b60*/  STG.E desc[UR6][R6.64+0xc], R3 ;  /* 0x00000c0306007986 */ /* 0x000fe8000c101906 */
[----:B------:R-:W-:Y:S04]  /*0b70*/  STG.E desc[UR6][R6.64+0x10], R3 ;  /* 0x0000100306007986 */ /* 0x000fe8000c101906 */
[----:B------:R0:W-:Y:S02]  /*0b80*/  STG.E desc[UR6][R6.64+0x14], R3 ;  /* 0x0000140306007986 */ /* 0x0001e4000c101906 */
[----:B0-----:R-:W-:-:S02]  /*0b90*/  IMAD.MOV.U32 R6, RZ, RZ, R8 ;  /* 0x000000ffff067224 */ /* 0x001fc400078e0008 */
[----:B------:R-:W-:-:S07]  /*0ba0*/  IMAD.MOV.U32 R7, RZ, RZ, R11 ;  /* 0x000000ffff077224 */ /* 0x000fce00078e000b */
.L_x_52:
[----:B------:R-:W-:-:S13]  /*0bb0*/  ISETP.NE.OR P0, PT, R4, RZ, P0 ;  /* 0x000000ff0400720c */ /* 0x000fda0000705670 */
[----:B------:R-:W-:Y:S05]  /*0bc0*/  @!P0 BRA `(.L_x_48) ;  /* 0x0000000000308947 */ /* 0x000fea0003800000 */
.L_x_49:
[----:B------:R-:W-:Y:S01]  /*0bd0*/  IADD3 R4, R4, -0x4, RZ ;  /* 0xfffffffc04047810 */ /* 0x000fe20007ffe0ff */
[----:B------:R-:W-:Y:S01]  /*0be0*/  STG.E desc[UR6][R6.64+-0x8], R3 ;  /* 0xfffff80306007986 */ /* 0x000fe2000c101906 */
[----:B------:R-:W-:Y:S01]  /*0bf0*/  IADD3 R8, P2, R6, 0x10, RZ ;  /* 0x0000001006087810 */ /* 0x000fe20007f5e0ff */
[----:B------:R-:W-:Y:S01]  /*0c00*/  VIADD R9, R9, 0x4 ;  /* 0x0000000409097836 */ /* 0x000fe20000000000 */
[----:B------:R-:W-:Y:S01]  /*0c10*/  ISETP.NE.AND P0, PT, R4, RZ, PT ;  /* 0x000000ff0400720c */ /* 0x000fe20003f05270 */
[----:B------:R-:W-:Y:S02]  /*0c20*/  STG.E desc[UR6][R6.64+-0x4], R3 ;  /* 0xfffffc0306007986 */ /* 0x000fe4000c101906 */
[----:B------:R-:W-:Y:S02]  /*0c30*/  IMAD.X R11, RZ, RZ, R7, P2 ;  /* 0x000000ffff0b7224 */ /* 0x000fe400010e0607 */
[----:B------:R-:W-:Y:S04]  /*0c40*/  STG.E desc[UR6][R6.64], R3 ;  /* 0x0000000306007986 */ /* 0x000fe8000c101906 */
[----:B------:R0:W-:Y:S02]  /*0c50*/  STG.E desc[UR6][R6.64+0x4], R3 ;  /* 0x0000040306007986 */ /* 0x0001e4000c101906 */
[----:B0-----:R-:W-:Y:S01]  /*0c60*/  MOV R6, R8 ;  /* 0x0000000800067202 */ /* 0x001fe20000000f00 */
[----:B------:R-:W-:Y:S01]  /*0c70*/  IMAD.MOV.U32 R7, RZ, RZ, R11 ;  /* 0x000000ffff077224 */ /* 0x000fe200078e000b */
[----:B------:R-:W-:Y:S06]  /*0c80*/  @P0 BRA `(.L_x_49) ;  /* 0xfffffffc00d00947 */ /* 0x000fec000383ffff */
.L_x_48:
[----:B------:R-:W-:Y:S01]  /*0c90*/  ISETP.NE.AND P0, PT, R13, RZ, PT ;  /* 0x000000ff0d00720c */ /* 0x000fe20003f05270 */
[----:B------:R-:W-:-:S12]  /*0ca0*/  IMAD.MOV.U32 R11, RZ, RZ, R9 ;  /* 0x000000ffff0b7224 */ /* 0x000fd800078e0009 */
[----:B------:R-:W-:Y:S05]  /*0cb0*/  @!P0 BRA `(.L_x_47) ;  /* 0x00000000002c8947 */ /* 0x000fea0003800000 */
[----:B------:R-:W0:Y:S01]  /*0cc0*/  LDC.64 R6, c[0x0][0x218] ;  /* 0x00008600ff067b82 */ /* 0x000e220000000a00 */
[----:B------:R-:W-:Y:S02]  /*0cd0*/  ISETP.NE.AND P0, PT, R13, 0x1, PT ;  /* 0x000000010d00780c */ /* 0x000fe40003f05270 */
[C---:B------:R-:W-:Y:S01]  /*0ce0*/  IADD3 R11, R9.reuse, 0x1, RZ ;  /* 0x00000001090b7810 */ /* 0x040fe20007ffe0ff */
[----:B0-----:R-:W-:-:S05]  /*0cf0*/  IMAD.WIDE R6, R9, 0x4, R6 ;  /* 0x0000000409067825 */ /* 0x001fca00078e0206 */
[----:B------:R0:W-:Y:S05]  /*0d00*/  STG.E desc[UR6][R6.64], R3 ;  /* 0x0000000306007986 */ /* 0x0001ea000c101906 */
[----:B------:R-:W-:Y:S05]  /*0d10*/  @!P0 BRA `(.L_x_47) ;  /* 0x0000000000148947 */ /* 0x000fea0003800000 */
[----:B------:R-:W-:Y:S01]  /*0d20*/  ISETP.NE.AND P0, PT, R13, 0x2, PT ;  /* 0x000000020d00780c */ /* 0x000fe20003f05270 */
[----:B------:R1:W-:Y:S01]  /*0d30*/  STG.E desc[UR6][R6.64+0x4], R3 ;  /* 0x0000040306007986 */ /* 0x0003e2000c101906 */
[----:B------:R-:W-:-:S11]  /*0d40*/  VIADD R11, R9, 0x2 ;  /* 0x00000002090b7836 */ /* 0x000fd60000000000 */
[----:B------:R1:W-:Y:S01]  /*0d50*/  @P0 STG.E desc[UR6][R6.64+0x8], R3 ;  /* 0x0000080306000986 */ /* 0x0003e2000c101906 */
[----:B------:R-:W-:-:S07]  /*0d60*/  @P0 VIADD R11, R9, 0x3 ;  /* 0x00000003090b0836 */ /* 0x000fce0000000000 */
.L_x_47:
[----:B------:R-:W0:Y:S01]  /*0d70*/  LDC R4, c[0x0][0x234] ;  /* 0x00008d00ff047b82 */ /* 0x000e220000000800 */
[C---:B------:R-:W-:Y:S02]  /*0d80*/  IADD3 R0, R10.reuse, R0, RZ ;  /* 0x000000000a007210 */ /* 0x040fe40007ffe0ff */
[----:B01----:R-:W-:Y:S01]  /*0d90*/  IADD3 R3, -R10, R4, R3 ;  /* 0x000000040a037210 */ /* 0x003fe20007ffe103 */
[----:B------:R-:W-:Y:S06]  /*0da0*/  @!P1 BRA `(.L_x_53) ;  /* 0xfffffff800709947 */ /* 0x000fec000383ffff */
.L_x_37:
[----:B------:R-:W0:Y:S08]  /*0db0*/  LDC.64 R4, c[0x0][0x220] ;  /* 0x00008800ff047b82 */ /* 0x000e300000000a00 */
[----:B------:R-:W1:Y:S01]  /*0dc0*/  LDC.64 R6, c[0x0][0x210] ;  /* 0x00008400ff067b82 */ /* 0x000e620000000a00 */
[----:B0-----:R-:W-:Y:S01]  /*0dd0*/  ISETP.NE.U32.AND P0, PT, R4, RZ, PT ;  /* 0x000000ff0400720c */ /* 0x001fe20003f05070 */
[----:B------:R-:W-:-:S03]  /*0de0*/  IMAD.MOV.U32 R4, RZ, RZ, R0 ;  /* 0x000000ffff047224 */ /* 0x000fc600078e0000 */
[----:B------:R-:W-:Y:S02]  /*0df0*/  ISETP.NE.AND.EX P0, PT, R5, RZ, PT, P0 ;  /* 0x000000ff0500720c */ /* 0x000fe40003f05300 */
[----:B------:R-:W-:-:S11]  /*0e00*/  SHF.R.S32.HI R5, RZ, 0x1f, R0 ;  /* 0x0000001fff057819 */ /* 0x000fd60000011400 */
[----:B------:R-:W0:Y:S02]  /*0e10*/  @P0 LDC.64 R8, c[0x0][0x220] ;  /* 0x00008800ff080b82 */ /* 0x000e240000000a00 */
[----:B0-----:R-:W-:-:S05]  /*0e20*/  @P0 IMAD.WIDE R2, R2, 0x4, R8 ;  /* 0x0000000402020825 */ /* 0x001fca00078e0208 */
[----:B------:R-:W-:Y:S04]  /*0e30*/  @P0 STG.E desc[UR6][R2.64], R0 ;  /* 0x0000000002000986 */ /* 0x000fe8000c101906 */
[----:B-1----:R-:W-:Y:S01]  /*0e40*/  STG.E.64 desc[UR6][R6.64], R4 ;  /* 0x0000000406007986 */ /* 0x002fe2000c101b06 */
[----:B------:R-:W-:Y:S05]  /*0e50*/  EXIT ;  /* 0x000000000000794d */ /* 0x000fea0003800000 */
.L_x_54:
        /* <DEDUP_REMOVED lines=10> */
.L_x_65:


//--------------------- .nv.shared._ZN17fastertransformer26buildRelativeAttentionBiasI6__halfEEvPT_PKS2_iiibi --------------------------
	.section	.nv.shared._ZN17fastertransformer26buildRelativeAttentionBiasI6__halfEEvPT_PKS2_iiibi,"aw",@nobits
	.sectionflags	@""
	.align	16
	.zero		1024


//--------------------- .nv.shared.reserved.0     --------------------------
	.section	.nv.shared.reserved.0,"aw",@nobits
	.weak		__nv_reservedSMEM_offset_0_alias
	.size		__nv_reservedSMEM_offset_0_alias, 0, 0
	.other		__nv_reservedSMEM_offset_0_alias,@"STO_CUDA_RESERVED_SHARED STV_DEFAULT"
__nv_reservedSMEM_offset_0_alias:
	.zero		0


//--------------------- .nv.shared._ZN17fastertransformer26buildRelativeAttentionBiasIfEEvPT_PKS1_iiibi --------------------------
	.section	.nv.shared._ZN17fastertransformer26buildRelativeAttentionBiasIfEEvPT_PKS1_iiibi,"aw",@nobits
	.sectionflags	@""
	.align	16
	.zero		1024


//--------------------- .nv.shared._ZN17fastertransformer14remove_paddingI6__halfEEvPT_PKS2_PKii --------------------------
	.section	.nv.shared._ZN17fastertransformer14remove_paddingI6__halfEEvPT_PKS2_PKii,"aw",@nobits
	.sectionflags	@""
	.align	16
	.zero		1024


//--------------------- .nv.shared._ZN17fastertransformer14remove_paddingIfEEvPT_PKS1_PKii --------------------------
	.section	.nv.shared._ZN17fastertransformer14remove_paddingIfEEvPT_PKS1_PKii,"aw",@nobits
	.sectionflags	@""
	.align	16
	.zero		1024


//--------------------- .nv.shared._ZN17fastertransformer31rebuild_sequence_length_paddingI6__halfEEvPKT_PS2_PKii --------------------------
	.section	.nv.shared._ZN17fastertransformer31rebuild_sequence_length_paddingI6__halfEEvPKT_PS2_PKii,"aw",@nobits
	.sectionflags	@""
	.align	16
	.zero		1024


//--------------------- .nv.shared._ZN17fastertransformer31rebuild_sequence_length_paddingIfEEvPKT_PS1_PKii --------------------------
	.section	.nv.shared._ZN17fastertransformer31rebuild_sequence_length_paddingIfEEvPKT_PS1_PKii,"aw",@nobits
	.sectionflags	@""
	.align	16
	.zero		1024


//--------------------- .nv.shared._ZN17fastertransformer31buildEncoderAttentionMaskKernelI6__halfEEvPT_PKii --------------------------
	.section	.nv.shared._ZN17fastertransformer31buildEncoderAttentionMaskKernelI6__halfEEvPT_PKii,"aw",@nobits
	.sectionflags	@""
	.align	16
	.zero		1024


//--------------------- .nv.shared._ZN17fastertransformer31buildEncoderAttentionMaskKernelIfEEvPT_PKii --------------------------
	.section	.nv.shared._ZN17fastertransformer31buildEncoderAttentionMaskKernelIfEEvPT_PKii,"aw",@nobits
	.sectionflags	@""
	.align	16
	.zero		1024


//--------------------- .nv.shared._ZN17fastertransformer25getTrtPaddingOffsetKernelEPiPKiii --------------------------
	.section	.nv.shared._ZN17fastertransformer25getTrtPaddingOffsetKernelEPiPKiii,"aw",@nobits
	.sectionflags	@""
	.align	16
	.zero		1024


//--------------------- .nv.shared._ZN17fastertransformer25getTrtPaddingOffsetKernelEPiPKii --------------------------
	.section	.nv.shared._ZN17fastertransformer25getTrtPaddingOffsetKernelEPiPKii,"aw",@nobits
	.sectionflags	@""
	.align	16
	.zero		1024


//--------------------- .nv.shared._ZN17fastertransformer34getPaddingOffsetAndCuSeqLensKernelEPmPiS1_PKiii --------------------------
	.section	.nv.shared._ZN17fastertransformer34getPaddingOffsetAndCuSeqLensKernelEPmPiS1_PKiii,"aw",@nobits
	.sectionflags	@""
	.align	16
	.zero		1024


//--------------------- .nv.constant0._ZN17fastertransformer26buildRelativeAttentionBiasI6__halfEEvPT_PKS2_iiibi --------------------------
	.section	.nv.constant0._ZN17fastertransformer26buildRelativeAttentionBiasI6__halfEEvPT_PKS2_iiibi,"a",@progbits
	.sectionflags	@""
	.align	4
.nv.constant0._ZN17fastertransformer26buildRelativeAttentionBiasI6__halfEEvPT_PKS2_iiibi:
	.zero		564


//--------------------- .nv.constant0._ZN17fastertransformer26buildRelativeAttentionBiasIfEEvPT_PKS1_iiibi --------------------------
	.section	.nv.constant0._ZN17fastertransformer26buildRelativeAttentionBiasIfEEvPT_PKS1_iiibi,"a",@progbits
	.sectionflags	@""
	.align	4
.nv.constant0._ZN17fastertransformer26buildRelativeAttentionBiasIfEEvPT_PKS1_iiibi:
	.zero		564


//--------------------- .nv.constant0._ZN17fastertransformer14remove_paddingI6__halfEEvPT_PKS2_PKii --------------------------
	.section	.nv.constant0._ZN17fastertransformer14remove_paddingI6__halfEEvPT_PKS2_PKii,"a",@progbits
	.sectionflags	@""
	.align	4
.nv.constant0._ZN17fastertransformer14remove_paddingI6__halfEEvPT_PKS2_PKii:
	.zero		556


//--------------------- .nv.constant0._ZN17fastertransformer14remove_paddingIfEEvPT_PKS1_PKii --------------------------
	.section	.nv.constant0._ZN17fastertransformer14remove_paddingIfEEvPT_PKS1_PKii,"a",@progbits
	.sectionflags	@""
	.align	4
.nv.constant0._ZN17fastertransformer14remove_paddingIfEEvPT_PKS1_PKii:
	.zero		556


//--------------------- .nv.constant0._ZN17fastertransformer31rebuild_sequence_length_paddingI6__halfEEvPKT_PS2_PKii --------------------------
	.section	.nv.constant0._ZN17fastertransformer31rebuild_sequence_length_paddingI6__halfEEvPKT_PS2_PKii,"a",@progbits
	.sectionflags	@""
	.align	4
.nv.constant0._ZN17fastertransformer31rebuild_sequence_length_paddingI6__halfEEvPKT_PS2_PKii:
	.zero		556


//--------------------- .nv.constant0._ZN17fastertransformer31rebuild_sequence_length_paddingIfEEvPKT_PS1_PKii --------------------------
	.section	.nv.constant0._ZN17fastertransformer31rebuild_sequence_length_paddingIfEEvPKT_PS1_PKii,"a",@progbits
	.sectionflags	@""
	.align	4
.nv.constant0._ZN17fastertransformer31rebuild_sequence_length_paddingIfEEvPKT_PS1_PKii:
	.zero		556


//--------------------- .nv.constant0._ZN17fastertransformer31buildEncoderAttentionMaskKernelI6__halfEEvPT_PKii --------------------------
	.section	.nv.constant0._ZN17fastertransformer31buildEncoderAttentionMaskKernelI6__halfEEvPT_PKii,"a",@progbits
	.sectionflags	@""
	.align	4
.nv.constant0._ZN17fastertransformer31buildEncoderAttentionMaskKernelI6__halfEEvPT_PKii:
	.zero		548


//--------------------- .nv.constant0._ZN17fastertransformer31buildEncoderAttentionMaskKernelIfEEvPT_PKii --------------------------
	.section	.nv.constant0._ZN17fastertransformer31buildEncoderAttentionMaskKernelIfEEvPT_PKii,"a",@progbits
	.sectionflags	@""
	.align	4
.nv.constant0._ZN17fastertransformer31buildEncoderAttentionMaskKernelIfEEvPT_PKii:
	.zero		548


//--------------------- .nv.constant0._ZN17fastertransformer25getTrtPaddingOffsetKernelEPiPKiii --------------------------
	.section	.nv.constant0._ZN17fastertransformer25getTrtPaddingOffsetKernelEPiPKiii,"a",@progbits
	.sectionflags	@""
	.align	4
.nv.constant0._ZN17fastertransformer25getTrtPaddingOffsetKernelEPiPKiii:
	.zero		552


//--------------------- .nv.constant0._ZN17fastertransformer25getTrtPaddingOffsetKernelEPiPKii --------------------------
	.section	.nv.constant0._ZN17fastertransformer25getTrtPaddingOffsetKernelEPiPKii,"a",@progbits
	.sectionflags	@""
	.align	4
.nv.constant0._ZN17fastertransformer25getTrtPaddingOffsetKernelEPiPKii:
	.zero		548


//--------------------- .nv.constant0._ZN17fastertransformer34getPaddingOffsetAndCuSeqLensKernelEPmPiS1_PKiii --------------------------
	.section	.nv.constant0._ZN17fastertransformer34getPaddingOffsetAndCuSeqLensKernelEPmPiS1_PKiii,"a",@progbits
	.sectionflags	@""
	.align	4
.nv.constant0._ZN17fastertransformer34getPaddingOffsetAndCuSeqLensKernelEPmPiS1_PKiii:
	.zero		568


//--------------------- SYMBOLS --------------------------

	.type		.nv.reservedSmem.offset0,@object
	.size		.nv.reservedSmem.offset0,0x4
